def attn_fwd(
    Q,
    K,
    V,
    Out,
    Lse,
    sm_scale,
    stride_qz,
    stride_qh,
    stride_qm,
    stride_qk,
    stride_kz,
    stride_kh,
    stride_kn,
    stride_kk,
    stride_vz,
    stride_vh,
    stride_vn,
    stride_vk,
    stride_oz,
    stride_oh,
    stride_om,
    stride_ok,
    seqlen_q,
    seqlen_k,
    BLOCK_M: tl.constexpr,
    BLOCK_N: tl.constexpr,
    HEAD_DIM: tl.constexpr,
    CAUSAL: tl.constexpr,
):
    start_m = tl.program_id(0)
    off_hz = tl.program_id(1)
    q_off = off_hz * stride_qh
    k_off = off_hz * stride_kh
    v_off = off_hz * stride_vh
    offs_m = start_m * BLOCK_M + tl.arange(0, BLOCK_M)
    offs_d = tl.arange(0, HEAD_DIM)
    offs_n = tl.arange(0, BLOCK_N)
    q_ptrs = Q + q_off + offs_m[:, None] * stride_qm + offs_d[None, :] * stride_qk
    k_ptrs = K + k_off + offs_d[:, None] * stride_kk + offs_n[None, :] * stride_kn
    v_ptrs = V + v_off + offs_n[:, None] * stride_vn + offs_d[None, :] * stride_vk
    m_i = tl.full([BLOCK_M], float("-inf"), dtype=tl.float32)
    l_i = tl.zeros([BLOCK_M], dtype=tl.float32) + 1.0
    acc = tl.zeros([BLOCK_M, HEAD_DIM], dtype=tl.float32)
    q = tl.load(q_ptrs)
    acc, l_i, m_i = _attn_fwd_inner(
        acc,
        l_i,
        m_i,
        q,
        k_ptrs,
        v_ptrs,
        sm_scale,
        stride_kn,
        stride_vn,
        start_m,
        seqlen_k,
        BLOCK_M,
        BLOCK_N,
        HEAD_DIM,
        CAUSAL,
    )
    acc = acc / l_i[:, None]
    lse = m_i + tl.math.log2(l_i) / 1.4426950408889634
    o_ptrs = (
        Out
        + off_hz * stride_oh
        + offs_m[:, None] * stride_om
        + offs_d[None, :] * stride_ok
    )
    tl.store(o_ptrs, acc.to(Out.dtype.element_ty))
    tl.store(Lse + off_hz * seqlen_q + offs_m, lse)

# config = {"BLOCK_M": 128, "BLOCK_N": 64, "HEAD_DIM": 64, "arch": "sm_100", "causal": false, "dtype": "fp16", "num_stages": 3, "num_warps": 8}
# arch = sm_100


// ===== COMPILED SASS (sm_100a) =====

	.target	sm_100a

	.elftype	@"ET_EXEC"


//--------------------- .note.nv.tkinfo           --------------------------
	.section	.note.nv.tkinfo,"",@"SHT_NOTE"
	.sectionflags	@"SHF_NOTE_NV_TKINFO"
	.tkinfo
        /*0018*/ 	.word	0x00000081
        /*0030*/ 	.string	""
        /*0030*/ 	.string	"ptxas-blackwell"
        /*0030*/ 	.string	"Cuda compilation tools, release 12.9, V12.9.86"
        /*0030*/ 	.string	"Build cuda_12.9.r12.9/compiler.36037853_0"
        /*0030*/ 	.string	"-v  -suppress-debug-info  -lineinfo  -arch sm_100a "



//--------------------- .note.nv.cuver            --------------------------
	.section	.note.nv.cuver,"",@"SHT_NOTE"
	.sectionflags	@"SHF_NOTE_NV_CUVER"
        /*0018*/ 	.short	0x0001
        /*001a*/ 	.short	0x0064
        /*001c*/ 	.short	0x0001
        /*001e*/ 	.short	0x0000
        /*0020*/ 	.short	0x0001
        /*0022*/ 	.short	0x0000


//--------------------- .nv.info                  --------------------------
	.section	.nv.info,"",@"SHT_CUDA_INFO"
	.align	4


	//----- nvinfo : EIATTR_REGCOUNT
	.align		4
        /*0000*/ 	.byte	0x04, 0x2f
        /*0002*/ 	.short	(.L_5 - .L_4)
	.align		4
.L_4:
        /*0004*/ 	.word	index@(attn_fwd)
        /*0008*/ 	.word	0x00000082


	//----- nvinfo : EIATTR_FRAME_SIZE
	.align		4
.L_5:
        /*000c*/ 	.byte	0x04, 0x11
        /*000e*/ 	.short	(.L_7 - .L_6)
	.align		4
.L_6:
        /*0010*/ 	.word	index@($__internal_2_$__cuda_sm10x_tcgen05_guardrail_trap_unallocated_columns_being_dealloced)
        /*0014*/ 	.word	0x00000000


	//----- nvinfo : EIATTR_FRAME_SIZE
	.align		4
.L_7:
        /*0018*/ 	.byte	0x04, 0x11
        /*001a*/ 	.short	(.L_9 - .L_8)
	.align		4
.L_8:
        /*001c*/ 	.word	index@($__internal_1_$__cuda_sm10x_tcgen05_guardrail_trap_phase_invalid_during_alloc)
        /*0020*/ 	.word	0x00000000


	//----- nvinfo : EIATTR_FRAME_SIZE
	.align		4
.L_9:
        /*0024*/ 	.byte	0x04, 0x11
        /*0026*/ 	.short	(.L_11 - .L_10)
	.align		4
.L_10:
        /*0028*/ 	.word	index@($__internal_0_$__cuda_sm10x_tcgen05_guardrail_trap_col_being_dealloced_not_returned_by_alloc)
        /*002c*/ 	.word	0x00000000


	//----- nvinfo : EIATTR_FRAME_SIZE
	.align		4
.L_11:
        /*0030*/ 	.byte	0x04, 0x11
        /*0032*/ 	.short	(.L_13 - .L_12)
	.align		4
.L_12:
        /*0034*/ 	.word	index@(attn_fwd)
        /*0038*/ 	.word	0x00000000


	//----- nvinfo : EIATTR_MIN_STACK_SIZE
	.align		4
.L_13:
        /*003c*/ 	.byte	0x04, 0x12
        /*003e*/ 	.short	(.L_15 - .L_14)
	.align		4
.L_14:
        /*0040*/ 	.word	index@(attn_fwd)
        /*0044*/ 	.word	0x00000000
.L_15:


//--------------------- .nv.info.attn_fwd         --------------------------
	.section	.nv.info.attn_fwd,"",@"SHT_CUDA_INFO"
	.sectionflags	@""
	.align	4


	//----- nvinfo : EIATTR_CUDA_API_VERSION
	.align		4
        /*0000*/ 	.byte	0x04, 0x37
        /*0002*/ 	.short	(.L_17 - .L_16)
.L_16:
        /*0004*/ 	.word	0x00000081


	//----- nvinfo : EIATTR_KPARAM_INFO
	.align		4
.L_17:
        /*0008*/ 	.byte	0x04, 0x17
        /*000a*/ 	.short	(.L_19 - .L_18)
.L_18:
        /*000c*/ 	.word	0x00000000
        /*0010*/ 	.short	0x0019
        /*0012*/ 	.short	0x0080
        /*0014*/ 	.byte	0x00, 0xf4, 0x21, 0x00


	//----- nvinfo : EIATTR_KPARAM_INFO
	.align		4
.L_19:
        /*0018*/ 	.byte	0x04, 0x17
        /*001a*/ 	.short	(.L_21 - .L_20)
.L_20:
        /*001c*/ 	.word	0x00000000
        /*0020*/ 	.short	0x0018
        /*0022*/ 	.short	0x0078
        /*0024*/ 	.byte	0x00, 0xf4, 0x21, 0x00


	//----- nvinfo : EIATTR_KPARAM_INFO
	.align		4
.L_21:
        /*0028*/ 	.byte	0x04, 0x17
        /*002a*/ 	.short	(.L_23 - .L_22)
.L_22:
        /*002c*/ 	.word	0x00000000
        /*0030*/ 	.short	0x0017
        /*0032*/ 	.short	0x0070
        /*0034*/ 	.byte	0x00, 0xf0, 0x11, 0x00


	//----- nvinfo : EIATTR_KPARAM_INFO
	.align		4
.L_23:
        /*0038*/ 	.byte	0x04, 0x17
        /*003a*/ 	.short	(.L_25 - .L_24)
.L_24:
        /*003c*/ 	.word	0x00000000
        /*0040*/ 	.short	0x0016
        /*0042*/ 	.short	0x006c
        /*0044*/ 	.byte	0x00, 0xf0, 0x11, 0x00


	//----- nvinfo : EIATTR_KPARAM_INFO
	.align		4
.L_25:
        /*0048*/ 	.byte	0x04, 0x17
        /*004a*/ 	.short	(.L_27 - .L_26)
.L_26:
        /*004c*/ 	.word	0x00000000
        /*0050*/ 	.short	0x0015
        /*0052*/ 	.short	0x0068
        /*0054*/ 	.byte	0x00, 0xf0, 0x11, 0x00


	//----- nvinfo : EIATTR_KPARAM_INFO
	.align		4
.L_27:
        /*0058*/ 	.byte	0x04, 0x17
        /*005a*/ 	.short	(.L_29 - .L_28)
.L_28:
        /*005c*/ 	.word	0x00000000
        /*0060*/ 	.short	0x0014
        /*0062*/ 	.short	0x0064
        /*0064*/ 	.byte	0x00, 0xf0, 0x11, 0x00


	//----- nvinfo : EIATTR_KPARAM_INFO
	.align		4
.L_29:
        /*0068*/ 	.byte	0x04, 0x17
        /*006a*/ 	.short	(.L_31 - .L_30)
.L_30:
        /*006c*/ 	.word	0x00000000
        /*0070*/ 	.short	0x0013
        /*0072*/ 	.short	0x0060
        /*0074*/ 	.byte	0x00, 0xf0, 0x11, 0x00


	//----- nvinfo : EIATTR_KPARAM_INFO
	.align		4
.L_31:
        /*0078*/ 	.byte	0x04, 0x17
        /*007a*/ 	.short	(.L_33 - .L_32)
.L_32:
        /*007c*/ 	.word	0x00000000
        /*0080*/ 	.short	0x0012
        /*0082*/ 	.short	0x005c
        /*0084*/ 	.byte	0x00, 0xf0, 0x11, 0x00


	//----- nvinfo : EIATTR_KPARAM_INFO
	.align		4
.L_33:
        /*0088*/ 	.byte	0x04, 0x17
        /*008a*/ 	.short	(.L_35 - .L_34)
.L_34:
        /*008c*/ 	.word	0x00000000
        /*0090*/ 	.short	0x0011
        /*0092*/ 	.short	0x0058
        /*0094*/ 	.byte	0x00, 0xf0, 0x11, 0x00


	//----- nvinfo : EIATTR_KPARAM_INFO
	.align		4
.L_35:
        /*0098*/ 	.byte	0x04, 0x17
        /*009a*/ 	.short	(.L_37 - .L_36)
.L_36:
        /*009c*/ 	.word	0x00000000
        /*00a0*/ 	.short	0x0010
        /*00a2*/ 	.short	0x0054
        /*00a4*/ 	.byte	0x00, 0xf0, 0x11, 0x00


	//----- nvinfo : EIATTR_KPARAM_INFO
	.align		4
.L_37:
        /*00a8*/ 	.byte	0x04, 0x17
        /*00aa*/ 	.short	(.L_39 - .L_38)
.L_38:
        /*00ac*/ 	.word	0x00000000
        /*00b0*/ 	.short	0x000f
        /*00b2*/ 	.short	0x0050
        /*00b4*/ 	.byte	0x00, 0xf0, 0x11, 0x00


	//----- nvinfo : EIATTR_KPARAM_INFO
	.align		4
.L_39:
        /*00b8*/ 	.byte	0x04, 0x17
        /*00ba*/ 	.short	(.L_41 - .L_40)
.L_40:
        /*00bc*/ 	.word	0x00000000
        /*00c0*/ 	.short	0x000e
        /*00c2*/ 	.short	0x004c
        /*00c4*/ 	.byte	0x00, 0xf0, 0x11, 0x00


	//----- nvinfo : EIATTR_KPARAM_INFO
	.align		4
.L_41:
        /*00c8*/ 	.byte	0x04, 0x17
        /*00ca*/ 	.short	(.L_43 - .L_42)
.L_42:
        /*00cc*/ 	.word	0x00000000
        /*00d0*/ 	.short	0x000d
        /*00d2*/ 	.short	0x0048
        /*00d4*/ 	.byte	0x00, 0xf0, 0x11, 0x00


	//----- nvinfo : EIATTR_KPARAM_INFO
	.align		4
.L_43:
        /*00d8*/ 	.byte	0x04, 0x17
        /*00da*/ 	.short	(.L_45 - .L_44)
.L_44:
        /*00dc*/ 	.word	0x00000000
        /*00e0*/ 	.short	0x000c
        /*00e2*/ 	.short	0x0044
        /*00e4*/ 	.byte	0x00, 0xf0, 0x11, 0x00


	//----- nvinfo : EIATTR_KPARAM_INFO
	.align		4
.L_45:
        /*00e8*/ 	.byte	0x04, 0x17
        /*00ea*/ 	.short	(.L_47 - .L_46)
.L_46:
        /*00ec*/ 	.word	0x00000000
        /*00f0*/ 	.short	0x000b
        /*00f2*/ 	.short	0x0040
        /*00f4*/ 	.byte	0x00, 0xf0, 0x11, 0x00


	//----- nvinfo : EIATTR_KPARAM_INFO
	.align		4
.L_47:
        /*00f8*/ 	.byte	0x04, 0x17
        /*00fa*/ 	.short	(.L_49 - .L_48)
.L_48:
        /*00fc*/ 	.word	0x00000000
        /*0100*/ 	.short	0x000a
        /*0102*/ 	.short	0x003c
        /*0104*/ 	.byte	0x00, 0xf0, 0x11, 0x00


	//----- nvinfo : EIATTR_KPARAM_INFO
	.align		4
.L_49:
        /*0108*/ 	.byte	0x04, 0x17
        /*010a*/ 	.short	(.L_51 - .L_50)
.L_50:
        /*010c*/ 	.word	0x00000000
        /*0110*/ 	.short	0x0009
        /*0112*/ 	.short	0x0038
        /*0114*/ 	.byte	0x00, 0xf0, 0x11, 0x00


	//----- nvinfo : EIATTR_KPARAM_INFO
	.align		4
.L_51:
        /*0118*/ 	.byte	0x04, 0x17
        /*011a*/ 	.short	(.L_53 - .L_52)
.L_52:
        /*011c*/ 	.word	0x00000000
        /*0120*/ 	.short	0x0008
        /*0122*/ 	.short	0x0034
        /*0124*/ 	.byte	0x00, 0xf0, 0x11, 0x00


	//----- nvinfo : EIATTR_KPARAM_INFO
	.align		4
.L_53:
        /*0128*/ 	.byte	0x04, 0x17
        /*012a*/ 	.short	(.L_55 - .L_54)
.L_54:
        /*012c*/ 	.word	0x00000000
        /*0130*/ 	.short	0x0007
        /*0132*/ 	.short	0x0030
        /*0134*/ 	.byte	0x00, 0xf0, 0x11, 0x00


	//----- nvinfo : EIATTR_KPARAM_INFO
	.align		4
.L_55:
        /*0138*/ 	.byte	0x04, 0x17
        /*013a*/ 	.short	(.L_57 - .L_56)
.L_56:
        /*013c*/ 	.word	0x00000000
        /*0140*/ 	.short	0x0006
        /*0142*/ 	.short	0x002c
        /*0144*/ 	.byte	0x00, 0xf0, 0x11, 0x00


	//----- nvinfo : EIATTR_KPARAM_INFO
	.align		4
.L_57:
        /*0148*/ 	.byte	0x04, 0x17
        /*014a*/ 	.short	(.L_59 - .L_58)
.L_58:
        /*014c*/ 	.word	0x00000000
        /*0150*/ 	.short	0x0005
        /*0152*/ 	.short	0x0028
        /*0154*/ 	.byte	0x00, 0xf0, 0x11, 0x00


	//----- nvinfo : EIATTR_KPARAM_INFO
	.align		4
.L_59:
        /*0158*/ 	.byte	0x04, 0x17
        /*015a*/ 	.short	(.L_61 - .L_60)
.L_60:
        /*015c*/ 	.word	0x00000000
        /*0160*/ 	.short	0x0004
        /*0162*/ 	.short	0x0020
        /*0164*/ 	.byte	0x00, 0xf4, 0x21, 0x00


	//----- nvinfo : EIATTR_KPARAM_INFO
	.align		4
.L_61:
        /*0168*/ 	.byte	0x04, 0x17
        /*016a*/ 	.short	(.L_63 - .L_62)
.L_62:
        /*016c*/ 	.word	0x00000000
        /*0170*/ 	.short	0x0003
        /*0172*/ 	.short	0x0018
        /*0174*/ 	.byte	0x00, 0xf4, 0x21, 0x00


	//----- nvinfo : EIATTR_KPARAM_INFO
	.align		4
.L_63:
        /*0178*/ 	.byte	0x04, 0x17
        /*017a*/ 	.short	(.L_65 - .L_64)
.L_64:
        /*017c*/ 	.word	0x00000000
        /*0180*/ 	.short	0x0002
        /*0182*/ 	.short	0x0010
        /*0184*/ 	.byte	0x00, 0xf4, 0x21, 0x00


	//----- nvinfo : EIATTR_KPARAM_INFO
	.align		4
.L_65:
        /*0188*/ 	.byte	0x04, 0x17
        /*018a*/ 	.short	(.L_67 - .L_66)
.L_66:
        /*018c*/ 	.word	0x00000000
        /*0190*/ 	.short	0x0001
        /*0192*/ 	.short	0x0008
        /*0194*/ 	.byte	0x00, 0xf4, 0x21, 0x00


	//----- nvinfo : EIATTR_KPARAM_INFO
	.align		4
.L_67:
        /*0198*/ 	.byte	0x04, 0x17
        /*019a*/ 	.short	(.L_69 - .L_68)
.L_68:
        /*019c*/ 	.word	0x00000000
        /*01a0*/ 	.short	0x0000
        /*01a2*/ 	.short	0x0000
        /*01a4*/ 	.byte	0x00, 0xf4, 0x21, 0x00


	//----- nvinfo : EIATTR_AT_ENTRY_FRAGMENTS
	.align		4
.L_69:
        /*01a8*/ 	.byte	0x04, 0x4f
        /*01aa*/ 	.short	(.L_71 - .L_70)


	//   ....[0]....
.L_70:
        /*01ac*/ 	.word	0x00000004


	//----- nvinfo : EIATTR_RESERVED_SMEM_USED
	.align		4
.L_71:
        /*01b0*/ 	.byte	0x01, 0x41
	.zero		2


	//----- nvinfo : EIATTR_SPARSE_MMA_MASK
	.align		4
        /*01b4*/ 	.byte	0x03, 0x50
        /*01b6*/ 	.short	0x0000


	//----- nvinfo : EIATTR_TCGEN05_1CTA_USED
	.align		4
        /*01b8*/ 	.byte	0x01, 0x51
	.zero		2


	//----- nvinfo : EIATTR_MAXREG_COUNT
	.align		4
        /*01bc*/ 	.byte	0x03, 0x1b
        /*01be*/ 	.short	0x00ff


	//----- nvinfo : EIATTR_NUM_BARRIERS
	.align		4
        /*01c0*/ 	.byte	0x02, 0x4c
        /*01c2*/ 	.byte	0x01
	.zero		1


	//----- nvinfo : EIATTR_INT_WARP_WIDE_INSTR_OFFSETS
	.align		4
        /*01c4*/ 	.byte	0x04, 0x31
        /*01c6*/ 	.short	(.L_73 - .L_72)


	//   ....[0]....
.L_72:
        /*01c8*/ 	.word	0x00001290


	//   ....[1]....
        /*01cc*/ 	.word	0x000012b0


	//   ....[2]....
        /*01d0*/ 	.word	0x00001710


	//   ....[3]....
        /*01d4*/ 	.word	0x00001830


	//   ....[4]....
        /*01d8*/ 	.word	0x00003a10


	//   ....[5]....
        /*01dc*/ 	.word	0x000069b0


	//   ....[6]....
        /*01e0*/ 	.word	0x00006a00


	//----- nvinfo : EIATTR_COOP_GROUP_MASK_REGIDS
	.align		4
.L_73:
        /*01e4*/ 	.byte	0x04, 0x29
        /*01e6*/ 	.short	(.L_75 - .L_74)


	//   ....[0]....
.L_74:
        /*01e8*/ 	.word	0xffffffff


	//   ....[1]....
        /*01ec*/ 	.word	0xffffffff


	//   ....[2]....
        /*01f0*/ 	.word	0xffffffff


	//   ....[3]....
        /*01f4*/ 	.word	0xffffffff


	//   ....[4]....
        /*01f8*/ 	.word	0xffffffff


	//   ....[5]....
        /*01fc*/ 	.word	0xffffffff


	//   ....[6]....
        /*0200*/ 	.word	0xffffffff


	//   ....[7]....
        /*0204*/ 	.word	0xffffffff


	//----- nvinfo : EIATTR_COOP_GROUP_INSTR_OFFSETS
	.align		4
.L_75:
        /*0208*/ 	.byte	0x04, 0x28
        /*020a*/ 	.short	(.L_77 - .L_76)


	//   ....[0]....
.L_76:
        /*020c*/ 	.word	0x00000050


	//   ....[1]....
        /*0210*/ 	.word	0x00000310


	//   ....[2]....
        /*0214*/ 	.word	0x00002030


	//   ....[3]....
        /*0218*/ 	.word	0x00003030


	//   ....[4]....
        /*021c*/ 	.word	0x00004030


	//   ....[5]....
        /*0220*/ 	.word	0x000048d0


	//   ....[6]....
        /*0224*/ 	.word	0x00006840


	//   ....[7]....
        /*0228*/ 	.word	0x00006ab0


	//----- nvinfo : EIATTR_VRC_CTA_INIT_COUNT
	.align		4
.L_77:
        /*022c*/ 	.byte	0x02, 0x4a
        /*022e*/ 	.byte	0x80
	.zero		1


	//----- nvinfo : EIATTR_MBARRIER_INSTR_OFFSETS
	.align		4
        /*0230*/ 	.byte	0x04, 0x39
        /*0232*/ 	.short	(.L_79 - .L_78)


	//   ....[0]....
.L_78:
        /*0234*/ 	.word	0x000015e0
        /*0238*/ 	.word	0x000000ff
        /*023c*/ 	.word	0x00000000
        /*0240*/ 	.short	0x0100
        /*0242*/ 	.byte	0x10
	.zero		1


	//   ....[1]....
        /*0244*/ 	.word	0x00001820
        /*0248*/ 	.word	0x000000ff
        /*024c*/ 	.word	0x0000a008
        /*0250*/ 	.short	0x0100
        /*0252*/ 	.byte	0x0b
	.zero		1


	//   ....[2]....
        /*0254*/ 	.word	0x00001970
        /*0258*/ 	.word	0x000000ff
        /*025c*/ 	.word	0x00006000
        /*0260*/ 	.short	0x0100
        /*0262*/ 	.byte	0x0b
	.zero		1


	//   ....[3]....
        /*0264*/ 	.word	0x00001bd0
        /*0268*/ 	.word	0x000000ff
        /*026c*/ 	.word	0x00006000
        /*0270*/ 	.short	0x010a
        /*0272*/ 	.byte	0x0b
	.zero		1


	//   ....[4]....
        /*0274*/ 	.word	0x00001c90
        /*0278*/ 	.word	0x000000ff
        /*027c*/ 	.word	0x00006000
        /*0280*/ 	.short	0x0108
        /*0282*/ 	.byte	0x0b
	.zero		1


	//   ....[5]....
        /*0284*/ 	.word	0x00003b50
        /*0288*/ 	.word	0x000000ff
        /*028c*/ 	.word	0x0000a010
        /*0290*/ 	.short	0x0100
        /*0292*/ 	.byte	0x0b
	.zero		1


	//   ....[6]....
        /*0294*/ 	.word	0x00003cb0
        /*0298*/ 	.word	0x000000ff
        /*029c*/ 	.word	0x0000a010
        /*02a0*/ 	.short	0x010a
        /*02a2*/ 	.byte	0x0b
	.zero		1


	//   ....[7]....
        /*02a4*/ 	.word	0x00003d10
        /*02a8*/ 	.word	0x000000ff
        /*02ac*/ 	.word	0x0000a010
        /*02b0*/ 	.short	0x0108
        /*02b2*/ 	.byte	0x0b
	.zero		1


	//   ....[8]....
        /*02b4*/ 	.word	0x00004800
        /*02b8*/ 	.word	0x000000ff
        /*02bc*/ 	.word	0x00000000
        /*02c0*/ 	.short	0x010a
        /*02c2*/ 	.byte	0x10
	.zero		1


	//   ....[9]....
        /*02c4*/ 	.word	0x00005260
        /*02c8*/ 	.word	0x000000ff
        /*02cc*/ 	.word	0x00000000
        /*02d0*/ 	.short	0x010a
        /*02d2*/ 	.byte	0x10
	.zero		1


	//   ....[10]....
        /*02d4*/ 	.word	0x000052f0
        /*02d8*/ 	.word	0x000000ff
        /*02dc*/ 	.word	0x0000a000
        /*02e0*/ 	.short	0x0108
        /*02e2*/ 	.byte	0x0b
	.zero		1


	//   ....[11]....
        /*02e4*/ 	.word	0x00005320
        /*02e8*/ 	.word	0x000000ff
        /*02ec*/ 	.word	0x0000a008
        /*02f0*/ 	.short	0x0108
        /*02f2*/ 	.byte	0x0b
	.zero		1


	//   ....[12]....
        /*02f4*/ 	.word	0x00006ad0
        /*02f8*/ 	.word	0x000000ff
        /*02fc*/ 	.word	0x00006000
        /*0300*/ 	.short	0x010a
        /*0302*/ 	.byte	0x0b
	.zero		1


	//   ....[13]....
        /*0304*/ 	.word	0x00006b00
        /*0308*/ 	.word	0x000000ff
        /*030c*/ 	.word	0x0000a010
        /*0310*/ 	.short	0x010a
        /*0312*/ 	.byte	0x0b
	.zero		1


	//   ....[14]....
        /*0314*/ 	.word	0x00006b30
        /*0318*/ 	.word	0x000000ff
        /*031c*/ 	.word	0x00000000
        /*0320*/ 	.short	0x010a
        /*0322*/ 	.byte	0x10
	.zero		1


	//   ....[15]....
        /*0324*/ 	.word	0x00006b60
        /*0328*/ 	.word	0x000000ff
        /*032c*/ 	.word	0x00000000
        /*0330*/ 	.short	0x010a
        /*0332*/ 	.byte	0x10
	.zero		1


	//----- nvinfo : EIATTR_NUM_MBARRIERS
	.align		4
.L_79:
        /*0334*/ 	.byte	0x03, 0x38
        /*0336*/ 	.short	0xffff


	//----- nvinfo : EIATTR_EXIT_INSTR_OFFSETS
	.align		4
        /*0338*/ 	.byte	0x04, 0x1c
        /*033a*/ 	.short	(.L_81 - .L_80)


	//   ....[0]....
.L_80:
        /*033c*/ 	.word	0x00006ac0


	//----- nvinfo : EIATTR_REQNTID
	.align		4
.L_81:
        /*0340*/ 	.byte	0x04, 0x10
        /*0342*/ 	.short	(.L_83 - .L_82)
.L_82:
        /*0344*/ 	.word	0x00000100
        /*0348*/ 	.word	0x00000001
        /*034c*/ 	.word	0x00000001


	//----- nvinfo : EIATTR_CRS_STACK_SIZE
	.align		4
.L_83:
        /*0350*/ 	.byte	0x04, 0x1e
        /*0352*/ 	.short	(.L_85 - .L_84)
.L_84:
        /*0354*/ 	.word	0x00000000


	//----- nvinfo : EIATTR_CBANK_PARAM_SIZE
	.align		4
.L_85:
        /*0358*/ 	.byte	0x03, 0x19
        /*035a*/ 	.short	0x0088


	//----- nvinfo : EIATTR_PARAM_CBANK
	.align		4
        /*035c*/ 	.byte	0x04, 0x0a
        /*035e*/ 	.short	(.L_87 - .L_86)
	.align		4
.L_86:
        /*0360*/ 	.word	index@(.nv.constant0.attn_fwd)
        /*0364*/ 	.short	0x0380
        /*0366*/ 	.short	0x0088


	//----- nvinfo : EIATTR_SW_WAR
	.align		4
.L_87:
        /*0368*/ 	.byte	0x04, 0x36
        /*036a*/ 	.short	(.L_89 - .L_88)
.L_88:
        /*036c*/ 	.word	0x00000008
.L_89:


//--------------------- .nv.compat                --------------------------
	.section	.nv.compat,"",@"SHT_CUDA_COMPAT_INFO"
	.align	4
        /*0000*/ 	.byte	0x02, 0x02, 0x02, 0x00, 0x02, 0x05, 0x05, 0x00, 0x02, 0x03, 0x00, 0x00, 0x02, 0x06, 0x01, 0x00


//--------------------- .nv.callgraph             --------------------------
	.section	.nv.callgraph,"",@"SHT_CUDA_CALLGRAPH"
	.align	4
	.sectionentsize	8
	.align		4
        /*0000*/ 	.word	0x00000000
	.align		4
        /*0004*/ 	.word	0xffffffff
	.align		4
        /*0008*/ 	.word	0x00000000
	.align		4
        /*000c*/ 	.word	0xfffffffe
	.align		4
        /*0010*/ 	.word	0x00000000
	.align		4
        /*0014*/ 	.word	0xfffffffd
	.align		4
        /*0018*/ 	.word	0x00000000
	.align		4
        /*001c*/ 	.word	0xfffffffc


//--------------------- .nv.constant4             --------------------------
	.section	.nv.constant4,"a",@progbits
	.align	8
	.align		8
.nv.constant4:
        /*0000*/ 	.dword	_$_str


//--------------------- .text.attn_fwd            --------------------------
	.section	.text.attn_fwd,"ax",@progbits
	.align	128
        .global         attn_fwd
        .type           attn_fwd,@function
        .size           attn_fwd,(.L_x_28 - attn_fwd)
        .other          attn_fwd,@"STO_CUDA_ENTRY STV_DEFAULT"
attn_fwd:
.text.attn_fwd:
[----:B------:R-:W0:Y:S01]  /*0000*/  LDC R1, c[0x0][0x37c] ;  /* 0x0000df00ff017b82 */ /* 0x000e220000000800 */
[----:B------:R-:W1:Y:S02]  /*0010*/  S2R R0, SR_TID.X ;  /* 0x0000000000007919 */ /* 0x000e640000002100 */
[----:B-1----:R-:W-:-:S13]  /*0020*/  ISETP.GE.U32.AND P0, PT, R0, 0x20, PT ;  /* 0x000000200000780c */ /* 0x002fda0003f06070 */
[----:B------:R-:W-:Y:S05]  /*0030*/  @P0 BRA `(.L_x_0) ;  /* 0x0000000000b80947 */ /* 0x000fea0003800000 */
[----:B------:R-:W1:Y:S01]  /*0040*/  S2UR UR6, SR_CgaCtaId ;  /* 0x00000000000679c3 */ /* 0x000e620000008800 */
[----:B------:R-:W-:Y:S01]  /*0050*/  NOP ;  /* 0x0000000000007918 */ /* 0x000fe20000000000 */
[----:B------:R-:W-:Y:S02]  /*0060*/  UMOV UR4, 0x40 ;  /* 0x0000004000047882 */ /* 0x000fe40000000000 */
[----:B-1----:R-:W-:-:S09]  /*0070*/  ULEA UR4, UR6, UR4, 0x18 ;  /* 0x0000000406047291 */ /* 0x002fd2000f8ec0ff */
[----:B------:R-:W1:Y:S01]  /*0080*/  LDS.U8 R2, [UR4] ;  /* 0x00000004ff027984 */ /* 0x000e620008000000 */
[----:B------:R-:W-:Y:S02]  /*0090*/  UMOV UR4, 0x400 ;  /* 0x0000040000047882 */ /* 0x000fe40000000000 */
[----:B------:R-:W-:Y:S01]  /*00a0*/  ULEA UR4, UR6, UR4, 0x18 ;  /* 0x0000000406047291 */ /* 0x000fe2000f8ec0ff */
[----:B-1----:R-:W-:-:S13]  /*00b0*/  ISETP.NE.AND P1, PT, R2, RZ, PT ;  /* 0x000000ff0200720c */ /* 0x002fda0003f25270 */
[----:B------:R-:W-:Y:S05]  /*00c0*/  @P1 BRA `(.L_x_1) ;  /* 0x00000000007c1947 */ /* 0x000fea0003800000 */
[----:B------:R-:W-:-:S13]  /*00d0*/  ELECT P1, URZ, PT ;  /* 0x0000000000ff782f */ /* 0x000fda0003820000 */
[----:B------:R-:W-:Y:S05]  /*00e0*/  @!P1 BRA `(.L_x_2) ;  /* 0x0000000000849947 */ /* 0x000fea0003800000 */
[----:B------:R-:W-:Y:S01]  /*00f0*/  UMOV UR5, 0x8 ;  /* 0x0000000800057882 */ /* 0x000fe20000000000 */
[----:B------:R-:W-:Y:S01]  /*0100*/  HFMA2 R5, -RZ, RZ, 0, 5.9604644775390625e-08 ;  /* 0x00000001ff057431 */ /* 0x000fe200000001ff */
[----:B------:R-:W-:-:S03]  /*0110*/  MOV R3, 0xff ;  /* 0x000000ff00037802 */ /* 0x000fc60000000f00 */
[----:B------:R-:W-:Y:S04]  /*0120*/  DEPBAR.LE SB1, 0x36 ;  /* 0x00009d800000791a */ /* 0x000fe80000000000 */
[----:B------:R-:W1:Y:S02]  /*0130*/  UTCATOMSWS.FIND_AND_SET.ALIGN UP0, UR5, UR5 ;  /* 0x00000005000575e3 */ /* 0x000e640008000800 */
[----:B-1----:R-:W-:-:S04]  /*0140*/  PLOP3.LUT P1, PT, PT, PT, UP0, 0x80, 0x8 ;  /* 0x000000000008781c */ /* 0x002fc80003f2f008 */
[----:B------:R-:W-:-:S04]  /*0150*/  SEL R2, RZ, 0xffffffff, !P1 ;  /* 0xffffffffff027807 */ /* 0x000fc80004800000 */
[----:B------:R-:W-:Y:S02]  /*0160*/  ISETP.NE.AND P1, PT, R2, RZ, PT ;  /* 0x000000ff0200720c */ /* 0x000fe40003f25270 */
[----:B------:R-:W-:-:S11]  /*0170*/  MOV R2, UR5 ;  /* 0x0000000500027c02 */ /* 0x000fd60008000f00 */
[----:B------:R-:W-:Y:S05]  /*0180*/  @P1 BRA `(.L_x_3) ;  /* 0x0000000000241947 */ /* 0x000fea0003800000 */
.L_x_4:
[----:B------:R-:W-:Y:S05]  /*0190*/  NANOSLEEP 0x64 ;  /* 0x000000640000795d */ /* 0x000fea0003800000 */
[----:B------:R-:W-:-:S05]  /*01a0*/  UMOV UR5, 0x8 ;  /* 0x0000000800057882 */ /* 0x000fca0000000000 */
[----:B------:R-:W-:Y:S04]  /*01b0*/  DEPBAR.LE SB1, 0x36 ;  /* 0x00009d800000791a */ /* 0x000fe80000000000 */
[----:B------:R-:W1:Y:S02]  /*01c0*/  UTCATOMSWS.FIND_AND_SET.ALIGN UP0, UR5, UR5 ;  /* 0x00000005000575e3 */ /* 0x000e640008000800 */
[----:B-1----:R-:W-:-:S04]  /*01d0*/  PLOP3.LUT P1, PT, PT, PT, UP0, 0x80, 0x8 ;  /* 0x000000000008781c */ /* 0x002fc80003f2f008 */
[----:B------:R-:W-:-:S04]  /*01e0*/  SEL R2, RZ, 0xffffffff, !P1 ;  /* 0xffffffffff027807 */ /* 0x000fc80004800000 */
[----:B------:R-:W-:Y:S01]  /*01f0*/  ISETP.NE.AND P1, PT, R2, RZ, PT ;  /* 0x000000ff0200720c */ /* 0x000fe20003f25270 */
[----:B------:R-:W-:-:S12]  /*0200*/  IMAD.U32 R2, RZ, RZ, UR5 ;  /* 0x00000005ff027e24 */ /* 0x000fd8000f8e00ff */
[----:B------:R-:W-:Y:S05]  /*0210*/  @!P1 BRA `(.L_x_4) ;  /* 0xfffffffc00dc9947 */ /* 0x000fea000383ffff */
.L_x_3:
[C---:B------:R-:W-:Y:S01]  /*0220*/  IADD3 R4, PT, PT, R2.reuse, 0x10, RZ ;  /* 0x0000001002047810 */ /* 0x040fe20007ffe0ff */
[----:B------:R-:W-:Y:S01]  /*0230*/  UMOV UR5, 0x50 ;  /* 0x0000005000057882 */ /* 0x000fe20000000000 */
[----:B------:R-:W-:Y:S01]  /*0240*/  SHF.L.U32 R3, R3, R2, RZ ;  /* 0x0000000203037219 */ /* 0x000fe200000006ff */
[----:B------:R-:W-:Y:S01]  /*0250*/  ULEA UR5, UR6, UR5, 0x18 ;  /* 0x0000000506057291 */ /* 0x000fe2000f8ec0ff */
[----:B------:R-:W-:Y:S02]  /*0260*/  SHF.L.U32 R4, R5, R4, RZ ;  /* 0x0000000405047219 */ /* 0x000fe400000006ff */
[----:B------:R-:W-:Y:S02]  /*0270*/  SHF.L.U32 R2, R2, 0x5, RZ ;  /* 0x0000000502027819 */ /* 0x000fe400000006ff */
[----:B------:R-:W-:-:S05]  /*0280*/  LOP3.LUT R3, R4, R3, RZ, 0xfc, !PT ;  /* 0x0000000304037212 */ /* 0x000fca00078efcff */
[----:B------:R1:W-:Y:S04]  /*0290*/  ATOMS.OR RZ, [UR5], R3 ;  /* 0x00000003ffff798c */ /* 0x0003e8000b000005 */
[----:B------:R1:W-:Y:S01]  /*02a0*/  STS [UR4], R2 ;  /* 0x00000002ff007988 */ /* 0x0003e20008000804 */
[----:B------:R-:W-:Y:S05]  /*02b0*/  BRA `(.L_x_2) ;  /* 0x0000000000107947 */ /* 0x000fea0003800000 */
.L_x_1:
[----:B------:R-:W-:-:S05]  /*02c0*/  MOV R2, 0xffffffff ;  /* 0xffffffff00027802 */ /* 0x000fca0000000f00 */
[----:B------:R1:W-:Y:S02]  /*02d0*/  STS [UR4], R2 ;  /* 0x00000002ff007988 */ /* 0x0003e40008000804 */
[----:B-1----:R-:W-:-:S07]  /*02e0*/  MOV R2, 0x300 ;  /* 0x0000030000027802 */ /* 0x002fce0000000f00 */
[----:B0-----:R-:W-:Y:S05]  /*02f0*/  CALL.REL.NOINC `($__internal_1_$__cuda_sm10x_tcgen05_guardrail_trap_phase_invalid_during_alloc) ;  /* 0x0000006800307944 */ /* 0x001fea0003c00000 */
.L_x_2:
[----:B------:R-:W-:Y:S05]  /*0300*/  WARPSYNC.ALL ;  /* 0x0000000000007948 */ /* 0x000fea0003800000 */
[----:B------:R-:W-:Y:S01]  /*0310*/  NOP ;  /* 0x0000000000007918 */ /* 0x000fe20000000000 */
.L_x_0:
[----:B-1----:R-:W1:Y:S01]  /*0320*/  S2R R2, SR_CTAID.X ;  /* 0x0000000000027919 */ /* 0x002e620000002500 */
[----:B------:R-:W2:Y:S01]  /*0330*/  S2UR UR10, SR_CTAID.Y ;  /* 0x00000000000a79c3 */ /* 0x000ea20000002600 */
[----:B------:R-:W2:Y:S01]  /*0340*/  LDCU.64 UR4, c[0x0][0x3b0] ;  /* 0x00007600ff0477ac */ /* 0x000ea20008000a00 */
[----:B------:R-:W-:Y:S02]  /*0350*/  LOP3.LUT R3, R0, 0x7f, RZ, 0xc0, !PT ;  /* 0x0000007f00037812 */ /* 0x000fe400078ec0ff */
[----:B------:R-:W-:Y:S01]  /*0360*/  SHF.R.U32.HI R4, RZ, 0x7, R0 ;  /* 0x00000007ff047819 */ /* 0x000fe20000011600 */
[----:B------:R-:W-:Y:S01]  /*0370*/  UMOV UR11, 0x400 ;  /* 0x00000400000b7882 */ /* 0x000fe20000000000 */
[----:B------:R-:W3:Y:S02]  /*0380*/  LDCU.64 UR32, c[0x0][0x358] ;  /* 0x00006b00ff2077ac */ /* 0x000ee40008000a00 */
[----:B------:R-:W4:Y:S01]  /*0390*/  LDC.64 R16, c[0x0][0x380] ;  /* 0x0000e000ff107b82 */ /* 0x000f220000000a00 */
[----:B------:R-:W-:-:S07]  /*03a0*/  SGXT.U32 R4, R4, 0x1 ;  /* 0x000000010404781a */ /* 0x000fce0000000000 */
[----:B------:R-:W0:Y:S08]  /*03b0*/  LDC R15, c[0x0][0x3b8] ;  /* 0x0000ee00ff0f7b82 */ /* 0x000e300000000800 */
[----:B------:R-:W0:Y:S01]  /*03c0*/  S2UR UR6, SR_CgaCtaId ;  /* 0x00000000000679c3 */ /* 0x000e220000008800 */
[----:B--2---:R-:W-:-:S04]  /*03d0*/  UIMAD UR4, UR10, UR4, URZ ;  /* 0x000000040a0472a4 */ /* 0x004fc8000f8e02ff */
[----:B------:R-:W-:Y:S01]  /*03e0*/  USHF.L.U32 UR7, UR4, 0x1, URZ ;  /* 0x0000000104077899 */ /* 0x000fe200080006ff */
[----:B-1----:R-:W-:Y:S02]  /*03f0*/  IMAD R3, R2, 0x80, R3 ;  /* 0x0000008002037824 */ /* 0x002fe400078e0203 */
[----:B------:R-:W1:Y:S02]  /*0400*/  LDC.64 R54, c[0x0][0x388] ;  /* 0x0000e200ff367b82 */ /* 0x000e640000000a00 */
[----:B------:R-:W-:Y:S01]  /*0410*/  IMAD R2, R3, UR5, RZ ;  /* 0x0000000503027c24 */ /* 0x000fe2000f8e02ff */
[----:B------:R-:W-:-:S04]  /*0420*/  UIMAD.WIDE UR4, UR4, 0x2, URZ ;  /* 0x00000002040478a5 */ /* 0x000fc8000f8e02ff */
[C---:B------:R-:W-:Y:S01]  /*0430*/  SHF.L.U32 R5, R2.reuse, 0x1, RZ ;  /* 0x0000000102057819 */ /* 0x040fe200000006ff */
[----:B------:R-:W-:Y:S01]  /*0440*/  IMAD.HI R2, R2, 0x2, RZ ;  /* 0x0000000202027827 */ /* 0x000fe200078e02ff */
[----:B------:R-:W-:Y:S02]  /*0450*/  BAR.SYNC.DEFER_BLOCKING 0x0 ;  /* 0x0000000000007b1d */ /* 0x000fe40000010000 */
[----:B----4-:R-:W-:Y:S01]  /*0460*/  IADD3 R16, P1, P2, R5, UR7, R16 ;  /* 0x0000000705107c10 */ /* 0x010fe2000fa3e010 */
[----:B0-----:R-:W-:-:S03]  /*0470*/  IMAD R4, R4, R15, RZ ;  /* 0x0000000f04047224 */ /* 0x001fc600078e02ff */
[----:B------:R-:W-:Y:S01]  /*0480*/  IADD3.X R17, PT, PT, R2, UR5, R17, P1, P2 ;  /* 0x0000000502117c10 */ /* 0x000fe20008fe4411 */
[----:B------:R-:W-:Y:S01]  /*0490*/  ULEA UR11, UR6, UR11, 0x18 ;  /* 0x0000000b060b7291 */ /* 0x000fe2000f8ec0ff */
[C---:B------:R-:W-:Y:S01]  /*04a0*/  LEA R2, R15.reuse, R4, 0x1 ;  /* 0x000000040f027211 */ /* 0x040fe200078e08ff */
[----:B------:R-:W0:Y:S01]  /*04b0*/  LDCU UR4, c[0x0][0x3c8] ;  /* 0x00007900ff0477ac */ /* 0x000e220008000800 */
[C---:B------:R-:W-:Y:S02]  /*04c0*/  LEA R6, P1, R4.reuse, R16, 0x1 ;  /* 0x0000001004067211 */ /* 0x040fe400078208ff */
[C---:B------:R-:W-:Y:S02]  /*04d0*/  LEA R12, R15.reuse, R2, 0x1 ;  /* 0x000000020f0c7211 */ /* 0x040fe400078e08ff */
[----:B------:R-:W-:Y:S02]  /*04e0*/  LEA.HI.X.SX32 R7, R4, R17, 0x1, P1 ;  /* 0x0000001104077211 */ /* 0x000fe400008f0eff */
[-C--:B------:R-:W-:Y:S01]  /*04f0*/  LEA R10, P1, R12, R16.reuse, 0x1 ;  /* 0x000000100c0a7211 */ /* 0x080fe200078208ff */
[----:B------:R-:W-:Y:S01]  /*0500*/  IMAD R14, R15, 0x2, R12 ;  /* 0x000000020f0e7824 */ /* 0x000fe200078e020c */
[----:B------:R-:W-:-:S02]  /*0510*/  LEA R8, P2, R2, R16, 0x1 ;  /* 0x0000001002087211 */ /* 0x000fc400078408ff */
[-C--:B------:R-:W-:Y:S01]  /*0520*/  LEA.HI.X.SX32 R11, R12, R17.reuse, 0x1, P1 ;  /* 0x000000110c0b7211 */ /* 0x080fe200008f0eff */
[----:B------:R-:W2:Y:S01]  /*0530*/  LDS R48, [UR11] ;  /* 0x0000000bff307984 */ /* 0x000ea20008000800 */
[----:B------:R-:W-:Y:S01]  /*0540*/  BAR.SYNC.DEFER_BLOCKING 0x0 ;  /* 0x0000000000007b1d */ /* 0x000fe20000010000 */
[C---:B------:R-:W-:Y:S02]  /*0550*/  LEA R12, P1, R14.reuse, R16, 0x1 ;  /* 0x000000100e0c7211 */ /* 0x040fe400078208ff */
[C---:B------:R-:W-:Y:S02]  /*0560*/  LEA R20, R15.reuse, R14, 0x1 ;  /* 0x0000000e0f147211 */ /* 0x040fe400078e08ff */
[----:B------:R-:W-:Y:S02]  /*0570*/  LEA.HI.X.SX32 R13, R14, R17, 0x1, P1 ;  /* 0x000000110e0d7211 */ /* 0x000fe400008f0eff */
[----:B------:R-:W-:Y:S02]  /*0580*/  LEA R18, P1, R20, R16, 0x1 ;  /* 0x0000001014127211 */ /* 0x000fe400078208ff */
[----:B------:R-:W-:-:S02]  /*0590*/  LEA R14, R15, R20, 0x1 ;  /* 0x000000140f0e7211 */ /* 0x000fc400078e08ff */
[-C--:B------:R-:W-:Y:S02]  /*05a0*/  LEA.HI.X.SX32 R19, R20, R17.reuse, 0x1, P1 ;  /* 0x0000001114137211 */ /* 0x080fe400008f0eff */
[C---:B------:R-:W-:Y:S02]  /*05b0*/  LEA R20, P1, R14.reuse, R16, 0x1 ;  /* 0x000000100e147211 */ /* 0x040fe400078208ff */
[C---:B------:R-:W-:Y:S02]  /*05c0*/  LEA R26, R15.reuse, R14, 0x1 ;  /* 0x0000000e0f1a7211 */ /* 0x040fe400078e08ff */
[-C--:B------:R-:W-:Y:S02]  /*05d0*/  LEA.HI.X.SX32 R21, R14, R17.reuse, 0x1, P1 ;  /* 0x000000110e157211 */ /* 0x080fe400008f0eff */
[----:B------:R-:W-:Y:S01]  /*05e0*/  LEA.HI.X.SX32 R9, R2, R17, 0x1, P2 ;  /* 0x0000001102097211 */ /* 0x000fe200010f0eff */
[C---:B------:R-:W-:Y:S01]  /*05f0*/  IMAD R14, R15.reuse, 0x2, R26 ;  /* 0x000000020f0e7824 */ /* 0x040fe200078e021a */
[----:B------:R-:W-:Y:S01]  /*0600*/  LEA R22, P1, R26, R16, 0x1 ;  /* 0x000000101a167211 */ /* 0x000fe200078208ff */
[----:B---3--:R-:W5:Y:S03]  /*0610*/  LDG.E.U16 R2, desc[UR32][R6.64] ;  /* 0x0000002006027981 */ /* 0x008f66000c1e1500 */
[----:B------:R-:W-:-:S02]  /*0620*/  LEA R28, R15, R14, 0x1 ;  /* 0x0000000e0f1c7211 */ /* 0x000fc400078e08ff */
[----:B------:R-:W-:Y:S01]  /*0630*/  LEA R24, P2, R14, R16, 0x1 ;  /* 0x000000100e187211 */ /* 0x000fe200078408ff */
[----:B------:R-:W5:Y:S01]  /*0640*/  LDG.E.U16 R4, desc[UR32][R8.64] ;  /* 0x0000002008047981 */ /* 0x000f62000c1e1500 */
[----:B------:R-:W-:-:S03]  /*0650*/  LEA.HI.X.SX32 R23, R26, R17, 0x1, P1 ;  /* 0x000000111a177211 */ /* 0x000fc600008f0eff */
[----:B------:R-:W5:Y:S04]  /*0660*/  LDG.E.U16 R5, desc[UR32][R10.64] ;  /* 0x000000200a057981 */ /* 0x000f68000c1e1500 */
[----:B------:R3:W5:Y:S01]  /*0670*/  LDG.E.U16 R6, desc[UR32][R12.64] ;  /* 0x000000200c067981 */ /* 0x000762000c1e1500 */
[----:B------:R-:W-:Y:S02]  /*0680*/  LEA.HI.X.SX32 R25, R14, R17, 0x1, P2 ;  /* 0x000000110e197211 */ /* 0x000fe400010f0eff */
[----:B------:R-:W-:Y:S01]  /*0690*/  LEA R26, P1, R28, R16, 0x1 ;  /* 0x000000101c1a7211 */ /* 0x000fe200078208ff */
[----:B------:R4:W5:Y:S04]  /*06a0*/  LDG.E.U16 R7, desc[UR32][R18.64] ;  /* 0x0000002012077981 */ /* 0x000968000c1e1500 */
[----:B------:R0:W5:Y:S01]  /*06b0*/  LDG.E.U16 R8, desc[UR32][R20.64] ;  /* 0x0000002014087981 */ /* 0x000162000c1e1500 */
[----:B---3--:R-:W-:-:S03]  /*06c0*/  LEA R12, R15, R28, 0x1 ;  /* 0x0000001c0f0c7211 */ /* 0x008fc600078e08ff */
[----:B------:R3:W5:Y:S01]  /*06d0*/  LDG.E.U16 R9, desc[UR32][R22.64] ;  /* 0x0000002016097981 */ /* 0x000762000c1e1500 */
[----:B------:R-:W-:Y:S02]  /*06e0*/  LEA.HI.X.SX32 R27, R28, R17, 0x1, P1 ;  /* 0x000000111c1b7211 */ /* 0x000fe400008f0eff */
[----:B------:R-:W-:Y:S01]  /*06f0*/  LEA R14, R15, R12, 0x1 ;  /* 0x0000000c0f0e7211 */ /* 0x000fe200078e08ff */
[----:B------:R1:W5:Y:S01]  /*0700*/  LDG.E.U16 R10, desc[UR32][R24.64] ;  /* 0x00000020180a7981 */ /* 0x000362000c1e1500 */
[----:B----4-:R-:W-:-:S03]  /*0710*/  LEA R18, P1, R12, R16, 0x1 ;  /* 0x000000100c127211 */ /* 0x010fc600078208ff */
[C---:B------:R-:W-:Y:S01]  /*0720*/  IMAD R30, R15.reuse, 0x2, R14 ;  /* 0x000000020f1e7824 */ /* 0x040fe200078e020e */
[-C--:B------:R-:W-:Y:S01]  /*0730*/  LEA.HI.X.SX32 R19, R12, R17.reuse, 0x1, P1 ;  /* 0x000000110c137211 */ /* 0x080fe200008f0eff */
[----:B------:R4:W5:Y:S01]  /*0740*/  LDG.E.U16 R11, desc[UR32][R26.64] ;  /* 0x000000201a0b7981 */ /* 0x000962000c1e1500 */
[-C--:B0-----:R-:W-:Y:S02]  /*0750*/  LEA R20, P1, R14, R16.reuse, 0x1 ;  /* 0x000000100e147211 */ /* 0x081fe400078208ff */
[----:B------:R-:W-:Y:S01]  /*0760*/  LEA R28, P2, R30, R16, 0x1 ;  /* 0x000000101e1c7211 */ /* 0x000fe200078408ff */
[----:B------:R-:W5:Y:S01]  /*0770*/  LDG.E.U16 R12, desc[UR32][R18.64] ;  /* 0x00000020120c7981 */ /* 0x000f62000c1e1500 */
[----:B------:R-:W-:Y:S02]  /*0780*/  LEA R32, R15, R30, 0x1 ;  /* 0x0000001e0f207211 */ /* 0x000fe400078e08ff */
[-C--:B------:R-:W-:Y:S02]  /*0790*/  LEA.HI.X.SX32 R21, R14, R17.reuse, 0x1, P1 ;  /* 0x000000110e157211 */ /* 0x080fe400008f0eff */
[----:B------:R-:W-:-:S02]  /*07a0*/  LEA.HI.X.SX32 R29, R30, R17, 0x1, P2 ;  /* 0x000000111e1d7211 */ /* 0x000fc400010f0eff */
[C---:B---3--:R-:W-:Y:S01]  /*07b0*/  LEA R22, P1, R32.reuse, R16, 0x1 ;  /* 0x0000001020167211 */ /* 0x048fe200078208ff */
[----:B------:R-:W5:Y:S01]  /*07c0*/  LDG.E.U16 R13, desc[UR32][R20.64] ;  /* 0x00000020140d7981 */ /* 0x000f62000c1e1500 */
[C---:B------:R-:W-:Y:S02]  /*07d0*/  LEA R30, R15.reuse, R32, 0x1 ;  /* 0x000000200f1e7211 */ /* 0x040fe400078e08ff */
[-C--:B------:R-:W-:Y:S01]  /*07e0*/  LEA.HI.X.SX32 R23, R32, R17.reuse, 0x1, P1 ;  /* 0x0000001120177211 */ /* 0x080fe200008f0eff */
[----:B------:R0:W5:Y:S01]  /*07f0*/  LDG.E.U16 R14, desc[UR32][R28.64] ;  /* 0x000000201c0e7981 */ /* 0x000162000c1e1500 */
[C---:B------:R-:W-:Y:S02]  /*0800*/  LEA R32, R15.reuse, R30, 0x1 ;  /* 0x0000001e0f207211 */ /* 0x040fe400078e08ff */
[C---:B-1----:R-:W-:Y:S01]  /*0810*/  LEA R24, P1, R30.reuse, R16, 0x1 ;  /* 0x000000101e187211 */ /* 0x042fe200078208ff */
[----:B------:R-:W5:Y:S02]  /*0820*/  LDG.E.U16 R18, desc[UR32][R22.64] ;  /* 0x0000002016127981 */ /* 0x000f64000c1e1500 */
[----:B------:R-:W-:Y:S01]  /*0830*/  IMAD R34, R15, 0x2, R32 ;  /* 0x000000020f227824 */ /* 0x000fe200078e0220 */
[----:B------:R-:W-:-:S04]  /*0840*/  LEA.HI.X.SX32 R25, R30, R17, 0x1, P1 ;  /* 0x000000111e197211 */ /* 0x000fc800008f0eff */
[----:B------:R-:W-:Y:S01]  /*0850*/  LEA R30, P2, R34, R16, 0x1 ;  /* 0x00000010221e7211 */ /* 0x000fe200078408ff */
[----:B------:R-:W5:Y:S01]  /*0860*/  LDG.E.U16 R19, desc[UR32][R24.64] ;  /* 0x0000002018137981 */ /* 0x000f62000c1e1500 */
[C---:B------:R-:W-:Y:S02]  /*0870*/  LEA R36, R15.reuse, R34, 0x1 ;  /* 0x000000220f247211 */ /* 0x040fe400078e08ff */
[----:B----4-:R-:W-:Y:S02]  /*0880*/  LEA R26, P1, R32, R16, 0x1 ;  /* 0x00000010201a7211 */ /* 0x010fe400078208ff */
[-C--:B------:R-:W-:Y:S02]  /*0890*/  LEA.HI.X.SX32 R31, R34, R17.reuse, 0x1, P2 ;  /* 0x00000011221f7211 */ /* 0x080fe400010f0eff */
[----:B------:R-:W-:Y:S02]  /*08a0*/  LEA R34, R15, R36, 0x1 ;  /* 0x000000240f227211 */ /* 0x000fe400078e08ff */
[----:B------:R-:W-:Y:S01]  /*08b0*/  LEA.HI.X.SX32 R27, R32, R17, 0x1, P1 ;  /* 0x00000011201b7211 */ /* 0x000fe200008f0eff */
[----:B------:R-:W5:Y:S01]  /*08c0*/  LDG.E.U16 R21, desc[UR32][R30.64] ;  /* 0x000000201e157981 */ /* 0x000f62000c1e1500 */
[----:B------:R-:W-:-:S02]  /*08d0*/  LEA R32, P1, R36, R16, 0x1 ;  /* 0x0000001024207211 */ /* 0x000fc400078208ff */
[C---:B------:R-:W-:Y:S01]  /*08e0*/  LEA R38, R15.reuse, R34, 0x1 ;  /* 0x000000220f267211 */ /* 0x040fe200078e08ff */
[----:B------:R1:W5:Y:S01]  /*08f0*/  LDG.E.U16 R20, desc[UR32][R26.64] ;  /* 0x000000201a147981 */ /* 0x000362000c1e1500 */
[-C--:B------:R-:W-:Y:S02]  /*0900*/  LEA.HI.X.SX32 R33, R36, R17.reuse, 0x1, P1 ;  /* 0x0000001124217211 */ /* 0x080fe400008f0eff */
[CC--:B0-----:R-:W-:Y:S01]  /*0910*/  LEA R28, P1, R34.reuse, R16.reuse, 0x1 ;  /* 0x00000010221c7211 */ /* 0x0c1fe200078208ff */
[----:B------:R-:W-:Y:S02]  /*0920*/  IMAD R40, R15, 0x2, R38 ;  /* 0x000000020f287824 */ /* 0x000fe400078e0226 */
[----:B------:R0:W5:Y:S01]  /*0930*/  LDG.E.U16 R22, desc[UR32][R32.64] ;  /* 0x0000002020167981 */ /* 0x000162000c1e1500 */
[----:B------:R-:W-:Y:S02]  /*0940*/  LEA.HI.X.SX32 R29, R34, R17, 0x1, P1 ;  /* 0x00000011221d7211 */ /* 0x000fe400008f0eff */
[----:B------:R-:W-:-:S02]  /*0950*/  LEA R34, P1, R38, R16, 0x1 ;  /* 0x0000001026227211 */ /* 0x000fc400078208ff */
[C---:B------:R-:W-:Y:S01]  /*0960*/  LEA R42, R15.reuse, R40, 0x1 ;  /* 0x000000280f2a7211 */ /* 0x040fe200078e08ff */
[----:B------:R-:W5:Y:S01]  /*0970*/  LDG.E.U16 R23, desc[UR32][R28.64] ;  /* 0x000000201c177981 */ /* 0x000f62000c1e1500 */
[-C--:B------:R-:W-:Y:S02]  /*0980*/  LEA.HI.X.SX32 R35, R38, R17.reuse, 0x1, P1 ;  /* 0x0000001126237211 */ /* 0x080fe400008f0eff */
[C---:B------:R-:W-:Y:S02]  /*0990*/  LEA R38, P1, R42.reuse, R16, 0x1 ;  /* 0x000000102a267211 */ /* 0x040fe400078208ff */
[C---:B-1----:R-:W-:Y:S01]  /*09a0*/  LEA R26, R15.reuse, R42, 0x1 ;  /* 0x0000002a0f1a7211 */ /* 0x042fe200078e08ff */
[----:B------:R1:W5:Y:S01]  /*09b0*/  LDG.E.U16 R24, desc[UR32][R34.64] ;  /* 0x0000002022187981 */ /* 0x000362000c1e1500 */
[----:B------:R-:W-:Y:S02]  /*09c0*/  LEA.HI.X.SX32 R39, R42, R17, 0x1, P1 ;  /* 0x000000112a277211 */ /* 0x000fe400008f0eff */
[----:B------:R-:W-:-:S02]  /*09d0*/  LEA R42, R15, R26, 0x1 ;  /* 0x0000001a0f2a7211 */ /* 0x000fc400078e08ff */
[----:B------:R-:W-:-:S03]  /*09e0*/  LEA R30, P1, R26, R16, 0x1 ;  /* 0x000000101a1e7211 */ /* 0x000fc600078208ff */
[C---:B------:R-:W-:Y:S01]  /*09f0*/  IMAD R44, R15.reuse, 0x2, R42 ;  /* 0x000000020f2c7824 */ /* 0x040fe200078e022a */
[-C--:B------:R-:W-:Y:S02]  /*0a00*/  LEA.HI.X.SX32 R31, R26, R17.reuse, 0x1, P1 ;  /* 0x000000111a1f7211 */ /* 0x080fe400008f0eff */
[-C--:B------:R-:W-:Y:S01]  /*0a10*/  LEA R36, P2, R40, R16.reuse, 0x1 ;  /* 0x0000001028247211 */ /* 0x080fe200078408ff */
[----:B------:R-:W5:Y:S01]  /*0a20*/  LDG.E.U16 R26, desc[UR32][R38.64] ;  /* 0x00000020261a7981 */ /* 0x000f62000c1e1500 */
[----:B0-----:R-:W-:Y:S02]  /*0a30*/  LEA R32, P1, R42, R16, 0x1 ;  /* 0x000000102a207211 */ /* 0x001fe400078208ff */
[----:B------:R-:W-:Y:S01]  /*0a40*/  LEA R46, R15, R44, 0x1 ;  /* 0x0000002c0f2e7211 */ /* 0x000fe200078e08ff */
[----:B------:R-:W5:Y:S01]  /*0a50*/  LDG.E.U16 R27, desc[UR32][R30.64] ;  /* 0x000000201e1b7981 */ /* 0x000f62000c1e1500 */
[-C--:B------:R-:W-:Y:S02]  /*0a60*/  LEA.HI.X.SX32 R37, R40, R17.reuse, 0x1, P2 ;  /* 0x0000001128257211 */ /* 0x080fe400010f0eff */
[----:B------:R-:W-:-:S02]  /*0a70*/  LEA.HI.X.SX32 R33, R42, R17, 0x1, P1 ;  /* 0x000000112a217211 */ /* 0x000fc400008f0eff */
[-C--:B-1----:R-:W-:Y:S01]  /*0a80*/  LEA R34, P1, R46, R16.reuse, 0x1 ;  /* 0x000000102e227211 */ /* 0x082fe200078208ff */
[----:B------:R0:W5:Y:S01]  /*0a90*/  LDG.E.U16 R25, desc[UR32][R36.64] ;  /* 0x0000002024197981 */ /* 0x000162000c1e1500 */
[----:B------:R-:W-:Y:S02]  /*0aa0*/  LEA R40, P2, R44, R16, 0x1 ;  /* 0x000000102c287211 */ /* 0x000fe400078408ff */
[C---:B------:R-:W-:Y:S01]  /*0ab0*/  LEA R42, R15.reuse, R46, 0x1 ;  /* 0x0000002e0f2a7211 */ /* 0x040fe200078e08ff */
[----:B------:R-:W5:Y:S01]  /*0ac0*/  LDG.E.U16 R28, desc[UR32][R32.64] ;  /* 0x00000020201c7981 */ /* 0x000f62000c1e1500 */
[-C--:B------:R-:W-:Y:S02]  /*0ad0*/  LEA.HI.X.SX32 R35, R46, R17.reuse, 0x1, P1 ;  /* 0x000000112e237211 */ /* 0x080fe400008f0eff */
[----:B------:R-:W-:Y:S02]  /*0ae0*/  LEA.HI.X.SX32 R41, R44, R17, 0x1, P2 ;  /* 0x000000112c297211 */ /* 0x000fe400010f0eff */
[----:B------:R-:W-:Y:S01]  /*0af0*/  LEA R44, R15, R42, 0x1 ;  /* 0x0000002a0f2c7211 */ /* 0x000fe200078e08ff */
[----:B------:R-:W5:Y:S01]  /*0b00*/  LDG.E.U16 R30, desc[UR32][R34.64] ;  /* 0x00000020221e7981 */ /* 0x000f62000c1e1500 */
[----:B0-----:R-:W-:-:S03]  /*0b10*/  LEA R36, P1, R42, R16, 0x1 ;  /* 0x000000102a247211 */ /* 0x001fc600078208ff */
[----:B------:R-:W5:Y:S01]  /*0b20*/  LDG.E.U16 R29, desc[UR32][R40.64] ;  /* 0x00000020281d7981 */ /* 0x000f62000c1e1500 */
[-C--:B------:R-:W-:Y:S02]  /*0b30*/  LEA.HI.X.SX32 R37, R42, R17.reuse, 0x1, P1 ;  /* 0x000000112a257211 */ /* 0x080fe400008f0eff */
[C---:B------:R-:W-:Y:S01]  /*0b40*/  LEA R38, P1, R44.reuse, R16, 0x1 ;  /* 0x000000102c267211 */ /* 0x040fe200078208ff */
[C---:B------:R-:W-:Y:S02]  /*0b50*/  IMAD R46, R15.reuse, 0x2, R44 ;  /* 0x000000020f2e7824 */ /* 0x040fe400078e022c */
[----:B------:R-:W5:Y:S01]  /*0b60*/  LDG.E.U16 R31, desc[UR32][R36.64] ;  /* 0x00000020241f7981 */ /* 0x000f62000c1e1500 */
[----:B------:R-:W-:Y:S02]  /*0b70*/  LEA.HI.X.SX32 R39, R44, R17, 0x1, P1 ;  /* 0x000000112c277211 */ /* 0x000fe400008f0eff */
[----:B------:R-:W-:-:S03]  /*0b80*/  LEA R50, R15, R46, 0x1 ;  /* 0x0000002e0f327211 */ /* 0x000fc600078e08ff */
[----:B------:R0:W5:Y:S01]  /*0b90*/  LDG.E.U16 R32, desc[UR32][R38.64] ;  /* 0x0000002026207981 */ /* 0x000162000c1e1500 */
[C---:B------:R-:W-:Y:S02]  /*0ba0*/  LEA R52, R15.reuse, R50, 0x1 ;  /* 0x000000320f347211 */ /* 0x040fe400078e08ff */
[C---:B------:R-:W-:Y:S01]  /*0bb0*/  LEA R42, P2, R46.reuse, R16, 0x1 ;  /* 0x000000102e2a7211 */ /* 0x040fe200078408ff */
[----:B0-----:R-:W0:Y:S01]  /*0bc0*/  LDC.64 R38, c[0x0][0x3c0] ;  /* 0x0000f000ff267b82 */ /* 0x001e220000000a00 */
[C---:B------:R-:W-:Y:S02]  /*0bd0*/  LEA R40, R15.reuse, R52, 0x1 ;  /* 0x000000340f287211 */ /* 0x040fe400078e08ff */
[----:B------:R-:W-:Y:S02]  /*0be0*/  LEA.HI.X.SX32 R43, R46, R17, 0x1, P2 ;  /* 0x000000112e2b7211 */ /* 0x000fe400010f0eff */
[----:B------:R-:W-:Y:S01]  /*0bf0*/  LEA R46, P2, R40, R16, 0x1 ;  /* 0x00000010282e7211 */ /* 0x000fe200078408ff */
[----:B------:R-:W-:-:S03]  /*0c00*/  IMAD R15, R15, 0x2, R40 ;  /* 0x000000020f0f7824 */ /* 0x000fc600078e0228 */
[-C--:B------:R-:W-:Y:S01]  /*0c10*/  LEA.HI.X.SX32 R47, R40, R17.reuse, 0x1, P2 ;  /* 0x00000011282f7211 */ /* 0x080fe200010f0eff */
[----:B------:R1:W5:Y:S01]  /*0c20*/  LDG.E.U16 R43, desc[UR32][R42.64] ;  /* 0x000000202a2b7981 */ /* 0x000362000c1e1500 */
[----:B------:R-:W-:Y:S02]  /*0c30*/  SHF.R.U32.HI R40, RZ, 0x6, R0 ;  /* 0x00000006ff287819 */ /* 0x000fe40000011600 */
[-C--:B------:R-:W-:Y:S02]  /*0c40*/  LEA R44, P1, R50, R16.reuse, 0x1 ;  /* 0x00000010322c7211 */ /* 0x080fe400078208ff */
[----:B------:R-:W-:Y:S01]  /*0c50*/  SGXT.U32 R40, R40, 0x2 ;  /* 0x000000022828781a */ /* 0x000fe20000000000 */
[----:B------:R-:W5:Y:S01]  /*0c60*/  LDG.E.U16 R47, desc[UR32][R46.64] ;  /* 0x000000202e2f7981 */ /* 0x000f62000c1e1500 */
[----:B------:R-:W-:Y:S02]  /*0c70*/  LEA.HI.X.SX32 R45, R50, R17, 0x1, P1 ;  /* 0x00000011322d7211 */ /* 0x000fe400008f0eff */
[----:B------:R-:W-:Y:S01]  /*0c80*/  LEA R34, P1, R52, R16, 0x1 ;  /* 0x0000001034227211 */ /* 0x000fe200078208ff */
[----:B0-----:R-:W-:-:S03]  /*0c90*/  IMAD R36, R40, R39, RZ ;  /* 0x0000002728247224 */ /* 0x001fc600078e02ff */
[-C--:B------:R-:W-:Y:S01]  /*0ca0*/  LEA.HI.X.SX32 R35, R52, R17.reuse, 0x1, P1 ;  /* 0x0000001134237211 */ /* 0x080fe200008f0eff */
[----:B------:R0:W5:Y:S01]  /*0cb0*/  LDG.E.U16 R45, desc[UR32][R44.64] ;  /* 0x000000202c2d7981 */ /* 0x000162000c1e1500 */
[C---:B------:R-:W-:Y:S02]  /*0cc0*/  LEA R16, P1, R15.reuse, R16, 0x1 ;  /* 0x000000100f107211 */ /* 0x040fe400078208ff */
[----:B-1----:R-:W-:Y:S02]  /*0cd0*/  LOP3.LUT R42, R0, 0x3f, RZ, 0xc0, !PT ;  /* 0x0000003f002a7812 */ /* 0x002fe400078ec0ff */
[----:B------:R1:W5:Y:S01]  /*0ce0*/  LDG.E.U16 R35, desc[UR32][R34.64] ;  /* 0x0000002022237981 */ /* 0x000362000c1e1500 */
[----:B------:R-:W-:Y:S02]  /*0cf0*/  LEA.HI.X.SX32 R17, R15, R17, 0x1, P1 ;  /* 0x000000110f117211 */ /* 0x000fe400008f0eff */
[----:B0-----:R-:W-:-:S03]  /*0d00*/  LEA R44, R39, R36, 0x2 ;  /* 0x00000024272c7211 */ /* 0x001fc600078e10ff */
[----:B------:R0:W5:Y:S01]  /*0d10*/  LDG.E.U16 R33, desc[UR32][R16.64] ;  /* 0x0000002010217981 */ /* 0x000162000c1e1500 */
[----:B------:R-:W-:Y:S02]  /*0d20*/  SHF.R.S32.HI R15, RZ, 0x7, R0 ;  /* 0x00000007ff0f7819 */ /* 0x000fe40000011400 */
[----:B-1----:R-:W-:Y:S02]  /*0d30*/  LEA R34, R39, R44, 0x2 ;  /* 0x0000002c27227211 */ /* 0x002fe400078e10ff */
[----:B------:R-:W-:Y:S02]  /*0d40*/  SGXT R15, R15, 0x1 ;  /* 0x000000010f0f781a */ /* 0x000fe40000000200 */
[C---:B------:R-:W-:Y:S01]  /*0d50*/  SHF.L.U32 R50, R42.reuse, 0x1, RZ ;  /* 0x000000012a327819 */ /* 0x040fe200000006ff */
[C---:B------:R-:W-:Y:S02]  /*0d60*/  IMAD R46, R39.reuse, 0x4, R34 ;  /* 0x00000004272e7824 */ /* 0x040fe400078e0222 */
[----:B0-----:R-:W-:Y:S01]  /*0d70*/  IMAD R16, R42, UR4, RZ ;  /* 0x000000042a107c24 */ /* 0x001fe2000f8e02ff */
[----:B------:R-:W-:Y:S01]  /*0d80*/  LOP3.LUT R56, R50, 0x90, R15, 0x78, !PT ;  /* 0x0000009032387812 */ /* 0x000fe200078e780f */
[----:B------:R-:W-:Y:S01]  /*0d90*/  IMAD R38, R38, UR10, RZ ;  /* 0x0000000a26267c24 */ /* 0x000fe2000f8e02ff */
[----:B------:R-:W-:-:S02]  /*0da0*/  LEA R50, R39, R46, 0x2 ;  /* 0x0000002e27327211 */ /* 0x000fc400078e10ff */
[----:B------:R-:W-:Y:S01]  /*0db0*/  SHF.L.U32 R17, R16, 0x1, RZ ;  /* 0x0000000110117819 */ /* 0x000fe200000006ff */
[----:B------:R-:W-:Y:S01]  /*0dc0*/  IMAD.SHL.U32 R15, R38, 0x2, RZ ;  /* 0x00000002260f7824 */ /* 0x000fe200078e00ff */
[----:B------:R-:W-:Y:S01]  /*0dd0*/  LEA R52, R39, R50, 0x2 ;  /* 0x0000003227347211 */ /* 0x000fe200078e10ff */
[----:B------:R-:W-:-:S03]  /*0de0*/  IMAD.HI R16, R16, 0x2, RZ ;  /* 0x0000000210107827 */ /* 0x000fc600078e02ff */
[----:B------:R-:W-:Y:S01]  /*0df0*/  IADD3 R17, P1, P2, R17, R54, R15 ;  /* 0x0000003611117210 */ /* 0x000fe20007a3e00f */
[----:B------:R-:W-:Y:S01]  /*0e00*/  IMAD.HI R38, R38, 0x2, RZ ;  /* 0x0000000226267827 */ /* 0x000fe200078e02ff */
[----:B------:R-:W-:-:S04]  /*0e10*/  LEA R54, R39, R52, 0x2 ;  /* 0x0000003427367211 */ /* 0x000fc800078e10ff */
[----:B------:R-:W-:Y:S02]  /*0e20*/  IADD3.X R41, PT, PT, R16, R55, R38, P1, P2 ;  /* 0x0000003710297210 */ /* 0x000fe40000fe4426 */
[----:B------:R-:W-:Y:S02]  /*0e30*/  LEA R16, R39, R54, 0x2 ;  /* 0x0000003627107211 */ /* 0x000fe400078e10ff */
[----:B------:R-:W-:-:S03]  /*0e40*/  LEA R102, P3, R34, R17, 0x1 ;  /* 0x0000001122667211 */ /* 0x000fc600078608ff */
[C---:B------:R-:W-:Y:S01]  /*0e50*/  IMAD R38, R39.reuse, 0x4, R16 ;  /* 0x0000000427267824 */ /* 0x040fe200078e0210 */
[----:B------:R-:W-:Y:S02]  /*0e60*/  LEA R106, P1, R36, R17, 0x1 ;  /* 0x00000011246a7211 */ /* 0x000fe400078208ff */
[----:B------:R-:W-:Y:S02]  /*0e70*/  LEA.HI.X.SX32 R103, R34, R41, 0x1, P3 ;  /* 0x0000002922677211 */ /* 0x000fe400018f0eff */
[C---:B------:R-:W-:Y:S02]  /*0e80*/  LEA R34, R39.reuse, R38, 0x2 ;  /* 0x0000002627227211 */ /* 0x040fe400078e10ff */
[----:B------:R-:W-:Y:S02]  /*0e90*/  LEA R104, P2, R44, R17, 0x1 ;  /* 0x000000112c687211 */ /* 0x000fe400078408ff */
[----:B------:R-:W-:Y:S02]  /*0ea0*/  LEA.HI.X.SX32 R107, R36, R41, 0x1, P1 ;  /* 0x00000029246b7211 */ /* 0x000fe400008f0eff */
[----:B------:R-:W-:-:S02]  /*0eb0*/  LEA R36, R39, R34, 0x2 ;  /* 0x0000002227247211 */ /* 0x000fc400078e10ff */
[----:B------:R-:W-:Y:S02]  /*0ec0*/  LEA.HI.X.SX32 R105, R44, R41, 0x1, P2 ;  /* 0x000000292c697211 */ /* 0x000fe400010f0eff */
[-C--:B------:R-:W-:Y:S02]  /*0ed0*/  LEA R100, P1, R46, R17.reuse, 0x1 ;  /* 0x000000112e647211 */ /* 0x080fe400078208ff */
[-C--:B------:R-:W-:Y:S02]  /*0ee0*/  LEA R98, P2, R50, R17.reuse, 0x1 ;  /* 0x0000001132627211 */ /* 0x080fe400078408ff */
[C---:B------:R-:W-:Y:S02]  /*0ef0*/  LEA R44, R39.reuse, R36, 0x2 ;  /* 0x00000024272c7211 */ /* 0x040fe400078e10ff */
[----:B------:R-:W-:Y:S02]  /*0f00*/  LEA R96, P3, R52, R17, 0x1 ;  /* 0x0000001134607211 */ /* 0x000fe400078608ff */
[-C--:B------:R-:W-:Y:S01]  /*0f10*/  LEA.HI.X.SX32 R101, R46, R41.reuse, 0x1, P1 ;  /* 0x000000292e657211 */ /* 0x080fe200008f0eff */
[----:B------:R-:W-:Y:S01]  /*0f20*/  IMAD R46, R39, 0x4, R44 ;  /* 0x00000004272e7824 */ /* 0x000fe200078e022c */
[----:B------:R-:W-:-:S02]  /*0f30*/  LEA.HI.X.SX32 R99, R50, R41, 0x1, P2 ;  /* 0x0000002932637211 */ /* 0x000fc400010f0eff */
[----:B------:R-:W-:Y:S02]  /*0f40*/  LEA R92, P2, R16, R17, 0x1 ;  /* 0x00000011105c7211 */ /* 0x000fe400078408ff */
[----:B------:R-:W-:Y:S02]  /*0f50*/  LEA.HI.X.SX32 R97, R52, R41, 0x1, P3 ;  /* 0x0000002934617211 */ /* 0x000fe400018f0eff */
[----:B------:R-:W-:Y:S02]  /*0f60*/  LEA R90, P3, R38, R17, 0x1 ;  /* 0x00000011265a7211 */ /* 0x000fe400078608ff */
[----:B------:R-:W-:Y:S02]  /*0f70*/  LEA.HI.X.SX32 R93, R16, R41, 0x1, P2 ;  /* 0x00000029105d7211 */ /* 0x000fe400010f0eff */
[----:B------:R-:W-:Y:S02]  /*0f80*/  LEA R16, R39, R46, 0x2 ;  /* 0x0000002e27107211 */ /* 0x000fe400078e10ff */
[----:B------:R-:W-:-:S02]  /*0f90*/  LEA R94, P1, R54, R17, 0x1 ;  /* 0x00000011365e7211 */ /* 0x000fc400078208ff */
[-C--:B------:R-:W-:Y:S02]  /*0fa0*/  LEA.HI.X.SX32 R91, R38, R41.reuse, 0x1, P3 ;  /* 0x00000029265b7211 */ /* 0x080fe400018f0eff */
[----:B------:R-:W-:Y:S02]  /*0fb0*/  LEA R38, R39, R16, 0x2 ;  /* 0x0000001027267211 */ /* 0x000fe400078e10ff */
[----:B------:R-:W-:Y:S02]  /*0fc0*/  LEA.HI.X.SX32 R95, R54, R41, 0x1, P1 ;  /* 0x00000029365f7211 */ /* 0x000fe400008f0eff */
[----:B------:R-:W-:Y:S02]  /*0fd0*/  SHF.R.U32.HI R37, RZ, 0x5, R0 ;  /* 0x00000005ff257819 */ /* 0x000fe40000011600 */
[-C--:B------:R-:W-:Y:S02]  /*0fe0*/  LEA R88, P1, R34, R17.reuse, 0x1 ;  /* 0x0000001122587211 */ /* 0x080fe400078208ff */
[----:B------:R-:W-:-:S02]  /*0ff0*/  LEA R86, P2, R36, R17, 0x1 ;  /* 0x0000001124567211 */ /* 0x000fc400078408ff */
[----:B------:R-:W-:Y:S02]  /*1000*/  LEA R84, P3, R44, R17, 0x1 ;  /* 0x000000112c547211 */ /* 0x000fe400078608ff */
[----:B------:R-:W-:Y:S02]  /*1010*/  LEA R15, R39, R38, 0x2 ;  /* 0x00000026270f7211 */ /* 0x000fe400078e10ff */
[----:B------:R-:W-:Y:S02]  /*1020*/  R2UR UR21, R37 ;  /* 0x00000000251572ca */ /* 0x000fe400000e0000 */
[-C--:B------:R-:W-:Y:S02]  /*1030*/  LEA.HI.X.SX32 R89, R34, R41.reuse, 0x1, P1 ;  /* 0x0000002922597211 */ /* 0x080fe400008f0eff */
[-C--:B------:R-:W-:Y:S02]  /*1040*/  LEA.HI.X.SX32 R87, R36, R41.reuse, 0x1, P2 ;  /* 0x0000002924577211 */ /* 0x080fe400010f0eff */
[----:B------:R-:W-:-:S02]  /*1050*/  LEA.HI.X.SX32 R85, R44, R41, 0x1, P3 ;  /* 0x000000292c557211 */ /* 0x000fc400018f0eff */
[----:B------:R-:W-:Y:S02]  /*1060*/  SHF.L.U32 R37, R0, 0x7, RZ ;  /* 0x0000000700257819 */ /* 0x000fe400000006ff */
[-C--:B------:R-:W-:Y:S02]  /*1070*/  LEA R82, P1, R46, R17.reuse, 0x1 ;  /* 0x000000112e527211 */ /* 0x080fe400078208ff */
[-C--:B------:R-:W-:Y:S02]  /*1080*/  LEA R80, P2, R16, R17.reuse, 0x1 ;  /* 0x0000001110507211 */ /* 0x080fe400078408ff */
[-C--:B------:R-:W-:Y:S02]  /*1090*/  LEA R78, P3, R38, R17.reuse, 0x1 ;  /* 0x00000011264e7211 */ /* 0x080fe400078608ff */
[----:B------:R-:W-:Y:S02]  /*10a0*/  LEA R76, P4, R15, R17, 0x1 ;  /* 0x000000110f4c7211 */ /* 0x000fe400078808ff */
[----:B--2---:R-:W-:-:S02]  /*10b0*/  R2UR UR12, R48 ;  /* 0x00000000300c72ca */ /* 0x004fc400000e0000 */
[----:B------:R-:W-:Y:S02]  /*10c0*/  LOP3.LUT R37, R56, 0x2000, R37, 0xf8, !PT ;  /* 0x0000200038257812 */ /* 0x000fe400078ef825 */
[-C--:B------:R-:W-:Y:S02]  /*10d0*/  LEA.HI.X.SX32 R83, R46, R41.reuse, 0x1, P1 ;  /* 0x000000292e537211 */ /* 0x080fe400008f0eff */
[-C--:B------:R-:W-:Y:S02]  /*10e0*/  LEA.HI.X.SX32 R81, R16, R41.reuse, 0x1, P2 ;  /* 0x0000002910517211 */ /* 0x080fe400010f0eff */
[-C--:B------:R-:W-:Y:S02]  /*10f0*/  LEA.HI.X.SX32 R79, R38, R41.reuse, 0x1, P3 ;  /* 0x00000029264f7211 */ /* 0x080fe400018f0eff */
[----:B------:R-:W-:Y:S01]  /*1100*/  LEA.HI.X.SX32 R77, R15, R41, 0x1, P4 ;  /* 0x000000290f4d7211 */ /* 0x000fe200020f0eff */
[----:B------:R-:W-:Y:S06]  /*1110*/  @P0 BRA `(.L_x_5) ;  /* 0x0000000000180947 */ /* 0x000fec0003800000 */
[----:B------:R-:W-:Y:S01]  /*1120*/  ELECT P1, URZ, PT ;  /* 0x0000000000ff782f */ /* 0x000fe20003820000 */
[----:B------:R-:W-:Y:S01]  /*1130*/  IMAD.MOV.U32 R15, RZ, RZ, 0x1 ;  /* 0x00000001ff0f7424 */ /* 0x000fe200078e00ff */
[----:B------:R-:W-:Y:S01]  /*1140*/  UMOV UR4, 0x40 ;  /* 0x0000004000047882 */ /* 0x000fe20000000000 */
[----:B------:R-:W-:Y:S01]  /*1150*/  UVIRTCOUNT.DEALLOC.SMPOOL 0x80 ;  /* 0x000000800000784c */ /* 0x000fe20000000000 */
[----:B------:R-:W-:-:S09]  /*1160*/  ULEA UR4, UR6, UR4, 0x18 ;  /* 0x0000000406047291 */ /* 0x000fd2000f8ec0ff */
[----:B------:R0:W-:Y:S03]  /*1170*/  @P1 STS.U8 [UR4], R15 ;  /* 0x0000000fff001988 */ /* 0x0001e60008000004 */
.L_x_5:
[----:B------:R-:W-:Y:S01]  /*1180*/  USHF.L.U32 UR4, UR21, 0x15, URZ ;  /* 0x0000001515047899 */ /* 0x000fe200080006ff */
[----:B------:R-:W-:Y:S01]  /*1190*/  LOP3.LUT R16, R37, 0x20, RZ, 0x3c, !PT ;  /* 0x0000002025107812 */ /* 0x000fe200078e3cff */
[----:B------:R-:W-:Y:S01]  /*11a0*/  ULOP3.LUT UR23, UR21, 0x4, URZ, 0xc0, !UPT ;  /* 0x0000000415177892 */ /* 0x000fe2000f8ec0ff */
[----:B-----5:R1:W-:Y:S01]  /*11b0*/  STS.U16 [R37+UR11], R2 ;  /* 0x0000000225007988 */ /* 0x0203e2000800040b */
[----:B------:R-:W-:Y:S01]  /*11c0*/  ULOP3.LUT UR7, UR4, 0x600000, URZ, 0xc0, !UPT ;  /* 0x0060000004077892 */ /* 0x000fe2000f8ec0ff */
[----:B------:R-:W-:Y:S01]  /*11d0*/  LOP3.LUT P1, RZ, R0, 0xff, RZ, 0xc0, !PT ;  /* 0x000000ff00ff7812 */ /* 0x000fe2000782c0ff */
[----:B------:R-:W-:Y:S01]  /*11e0*/  UMOV UR5, 0x1 ;  /* 0x0000000100057882 */ /* 0x000fe20000000000 */
[----:B------:R2:W-:Y:S01]  /*11f0*/  STS.U16 [R37+UR11+0x400], R7 ;  /* 0x0004000725007988 */ /* 0x0005e2000800040b */
[----:B------:R-:W-:Y:S01]  /*1200*/  UIADD3 UR13, UPT, UPT, UR12, UR7, URZ ;  /* 0x000000070c0d7290 */ /* 0x000fe2000fffe0ff */
[----:B0-----:R-:W-:Y:S01]  /*1210*/  PRMT R15, RZ, 0x7610, R15 ;  /* 0x00007610ff0f7816 */ /* 0x001fe2000000000f */
[----:B------:R-:W-:-:S02]  /*1220*/  UIADD3 UR16, UPT, UPT, UR11, 0xa000, URZ ;  /* 0x0000a0000b107890 */ /* 0x000fc4000fffe0ff */
[----:B------:R0:W-:Y:S01]  /*1230*/  STS.U16 [R37+UR11+0x800], R11 ;  /* 0x0008000b25007988 */ /* 0x0001e2000800040b */
[----:B------:R-:W-:Y:S01]  /*1240*/  ULEA UR13, UR23, UR13, 0x3 ;  /* 0x0000000d170d7291 */ /* 0x000fe2000f8e18ff */
[----:B-1----:R-:W-:Y:S01]  /*1250*/  LOP3.LUT R2, R37, 0x40, RZ, 0x3c, !PT ;  /* 0x0000004025027812 */ /* 0x002fe200078e3cff */
[----:B------:R-:W1:Y:S01]  /*1260*/  LDCU UR22, c[0x0][0x3f0] ;  /* 0x00007e00ff1677ac */ /* 0x000e620008000800 */
[----:B------:R3:W-:Y:S01]  /*1270*/  STS.U16 [R37+UR11+0xc00], R18 ;  /* 0x000c001225007988 */ /* 0x0007e2000800040b */
[----:B------:R-:W-:Y:S01]  /*1280*/  PRMT R17, RZ, 0x7610, R17 ;  /* 0x00007610ff117816 */ /* 0x000fe20000000011 */
[----:B------:R-:W-:Y:S02]  /*1290*/  VOTEU.ALL UP0, P1 ;  /* 0x0000000000ff7886 */ /* 0x000fe40000800000 */
[----:B------:R-:W-:Y:S01]  /*12a0*/  STS.U16 [R37+UR11+0x1000], R22 ;  /* 0x0010001625007988 */ /* 0x000fe2000800040b */
[----:B------:R-:W-:Y:S01]  /*12b0*/  VOTEU.ALL UP1, P1 ;  /* 0x0000000000ff7886 */ /* 0x000fe20000820000 */
[----:B--2---:R-:W-:-:S02]  /*12c0*/  PRMT R7, RZ, 0x7610, R7 ;  /* 0x00007610ff077816 */ /* 0x004fc40000000007 */
[----:B------:R-:W-:Y:S01]  /*12d0*/  STS.U16 [R37+UR11+0x1400], R26 ;  /* 0x0014001a25007988 */ /* 0x000fe2000800040b */
[----:B------:R-:W-:-:S04]  /*12e0*/  @!UP0 UIADD3 UR8, UPT, UPT, -UR5, 0x100000, URZ ;  /* 0x0010000005088890 */ /* 0x000fc8000fffe1ff */
[----:B------:R-:W-:Y:S02]  /*12f0*/  @!UP0 USHF.L.U32 UR9, UR8, 0xb, URZ ;  /* 0x0000000b08098899 */ /* 0x000fe400080006ff */
[----:B------:R-:W-:Y:S01]  /*1300*/  @!UP0 USHF.L.U32 UR8, UR8, 0x1, URZ ;  /* 0x0000000108088899 */ /* 0x000fe200080006ff */
[----:B0-----:R-:W-:Y:S01]  /*1310*/  PRMT R11, RZ, 0x7610, R11 ;  /* 0x00007610ff0b7816 */ /* 0x001fe2000000000b */
[----:B------:R-:W-:Y:S01]  /*1320*/  STS.U16 [R37+UR11+0x1800], R30 ;  /* 0x0018001e25007988 */ /* 0x000fe2000800040b */
[----:B---3--:R-:W-:-:S03]  /*1330*/  PRMT R18, RZ, 0x7610, R18 ;  /* 0x00007610ff127816 */ /* 0x008fc60000000012 */
[----:B------:R-:W-:Y:S01]  /*1340*/  STS.U16 [R37+UR11+0x1c00], R45 ;  /* 0x001c002d25007988 */ /* 0x000fe2000800040b */
[----:B-1----:R-:W-:-:S03]  /*1350*/  ISETP.LT.AND P2, PT, RZ, UR22, PT ;  /* 0x00000016ff007c0c */ /* 0x002fc6000bf41270 */
[----:B------:R0:W-:Y:S04]  /*1360*/  STS.U16 [R16+UR11+0x100], R4 ;  /* 0x0001000410007988 */ /* 0x0001e8000800040b */
[----:B------:R1:W-:Y:S04]  /*1370*/  STS.U16 [R16+UR11+0x500], R8 ;  /* 0x0005000810007988 */ /* 0x0003e8000800040b */
[----:B------:R2:W-:Y:S01]  /*1380*/  STS.U16 [R16+UR11+0x900], R12 ;  /* 0x0009000c10007988 */ /* 0x0005e2000800040b */
[----:B0-----:R-:W-:-:S03]  /*1390*/  LOP3.LUT R4, R37, 0x60, RZ, 0x3c, !PT ;  /* 0x0000006025047812 */ /* 0x001fc600078e3cff */
[----:B------:R0:W-:Y:S01]  /*13a0*/  STS.U16 [R16+UR11+0xd00], R19 ;  /* 0x000d001310007988 */ /* 0x0001e2000800040b */
[----:B-1----:R-:W-:-:S03]  /*13b0*/  PRMT R8, RZ, 0x7610, R8 ;  /* 0x00007610ff087816 */ /* 0x002fc60000000008 */
[----:B------:R-:W-:Y:S01]  /*13c0*/  STS.U16 [R16+UR11+0x1100], R23 ;  /* 0x0011001710007988 */ /* 0x000fe2000800040b */
[----:B--2---:R-:W-:-:S03]  /*13d0*/  PRMT R12, RZ, 0x7610, R12 ;  /* 0x00007610ff0c7816 */ /* 0x004fc6000000000c */
[----:B------:R-:W-:Y:S01]  /*13e0*/  STS.U16 [R16+UR11+0x1500], R27 ;  /* 0x0015001b10007988 */ /* 0x000fe2000800040b */
[----:B0-----:R-:W-:-:S03]  /*13f0*/  PRMT R19, RZ, 0x7610, R19 ;  /* 0x00007610ff137816 */ /* 0x001fc60000000013 */
[----:B------:R-:W-:Y:S04]  /*1400*/  STS.U16 [R16+UR11+0x1900], R31 ;  /* 0x0019001f10007988 */ /* 0x000fe8000800040b */
[----:B------:R0:W-:Y:S04]  /*1410*/  STS.U16 [R16+UR11+0x1d00], R35 ;  /* 0x001d002310007988 */ /* 0x0001e8000800040b */
[----:B------:R1:W-:Y:S04]  /*1420*/  STS.U16 [R2+UR11+0x200], R5 ;  /* 0x0002000502007988 */ /* 0x0003e8000800040b */
[----:B------:R2:W-:Y:S01]  /*1430*/  STS.U16 [R2+UR11+0x600], R9 ;  /* 0x0006000902007988 */ /* 0x0005e2000800040b */
[----:B0-----:R-:W-:-:S03]  /*1440*/  PRMT R16, RZ, 0x7610, R16 ;  /* 0x00007610ff107816 */ /* 0x001fc60000000010 */
[----:B------:R0:W-:Y:S01]  /*1450*/  STS.U16 [R2+UR11+0xa00], R13 ;  /* 0x000a000d02007988 */ /* 0x0001e2000800040b */
[----:B-1----:R-:W-:-:S03]  /*1460*/  PRMT R5, RZ, 0x7610, R5 ;  /* 0x00007610ff057816 */ /* 0x002fc60000000005 */
[----:B------:R1:W-:Y:S01]  /*1470*/  STS.U16 [R2+UR11+0xe00], R20 ;  /* 0x000e001402007988 */ /* 0x0003e2000800040b */
[----:B--2---:R-:W-:-:S03]  /*1480*/  PRMT R9, RZ, 0x7610, R9 ;  /* 0x00007610ff097816 */ /* 0x004fc60000000009 */
[----:B------:R-:W-:Y:S01]  /*1490*/  STS.U16 [R2+UR11+0x1200], R24 ;  /* 0x0012001802007988 */ /* 0x000fe2000800040b */
[----:B0-----:R-:W-:-:S03]  /*14a0*/  PRMT R13, RZ, 0x7610, R13 ;  /* 0x00007610ff0d7816 */ /* 0x001fc6000000000d */
[----:B------:R-:W-:Y:S01]  /*14b0*/  STS.U16 [R2+UR11+0x1600], R28 ;  /* 0x0016001c02007988 */ /* 0x000fe2000800040b */
[----:B-1----:R-:W-:-:S03]  /*14c0*/  PRMT R20, RZ, 0x7610, R20 ;  /* 0x00007610ff147816 */ /* 0x002fc60000000014 */
[----:B------:R-:W-:Y:S04]  /*14d0*/  STS.U16 [R2+UR11+0x1a00], R32 ;  /* 0x001a002002007988 */ /* 0x000fe8000800040b */
[----:B------:R-:W-:Y:S04]  /*14e0*/  STS.U16 [R2+UR11+0x1e00], R47 ;  /* 0x001e002f02007988 */ /* 0x000fe8000800040b */
[----:B------:R0:W-:Y:S04]  /*14f0*/  STS.U16 [R4+UR11+0x300], R6 ;  /* 0x0003000604007988 */ /* 0x0001e8000800040b */
[----:B------:R1:W-:Y:S04]  /*1500*/  STS.U16 [R4+UR11+0x700], R10 ;  /* 0x0007000a04007988 */ /* 0x0003e8000800040b */
[----:B------:R2:W-:Y:S01]  /*1510*/  STS.U16 [R4+UR11+0xb00], R14 ;  /* 0x000b000e04007988 */ /* 0x0005e2000800040b */
[----:B0-----:R-:W-:-:S03]  /*1520*/  PRMT R6, RZ, 0x7610, R6 ;  /* 0x00007610ff067816 */ /* 0x001fc60000000006 */
[----:B------:R-:W-:Y:S01]  /*1530*/  STS.U16 [R4+UR11+0xf00], R21 ;  /* 0x000f001504007988 */ /* 0x000fe2000800040b */
[----:B-1----:R-:W-:-:S03]  /*1540*/  PRMT R10, RZ, 0x7610, R10 ;  /* 0x00007610ff0a7816 */ /* 0x002fc6000000000a */
[----:B------:R-:W-:Y:S01]  /*1550*/  STS.U16 [R4+UR11+0x1300], R25 ;  /* 0x0013001904007988 */ /* 0x000fe2000800040b */
[----:B--2---:R-:W-:-:S03]  /*1560*/  PRMT R14, RZ, 0x7610, R14 ;  /* 0x00007610ff0e7816 */ /* 0x004fc6000000000e */
[----:B------:R-:W-:Y:S04]  /*1570*/  STS.U16 [R4+UR11+0x1700], R29 ;  /* 0x0017001d04007988 */ /* 0x000fe8000800040b */
[----:B------:R-:W-:Y:S04]  /*1580*/  STS.U16 [R4+UR11+0x1b00], R43 ;  /* 0x001b002b04007988 */ /* 0x000fe8000800040b */
[----:B------:R0:W-:Y:S01]  /*1590*/  STS.U16 [R4+UR11+0x1f00], R33 ;  /* 0x001f002104007988 */ /* 0x0001e2000800040b */
[----:B------:R-:W-:Y:S01]  /*15a0*/  STTM.x32 tmem[UR13], RZ ;  /* 0x000000ff000079ed */ /* 0x000fe200082c000d */
[----:B------:R-:W1:Y:S02]  /*15b0*/  FENCE.VIEW.ASYNC.T ;  /* 0x00000000000073c6 */ /* 0x000e640000000200 */
[----:B-1----:R-:W-:Y:S06]  /*15c0*/  BAR.SYNC.DEFER_BLOCKING 0x0 ;  /* 0x0000000000007b1d */ /* 0x002fec0000010000 */
[----:B------:R-:W1:Y:S02]  /*15d0*/  FENCE.VIEW.ASYNC.S ;  /* 0x00000000000073c6 */ /* 0x000e640000000000 */
[----:B-1----:R1:W2:Y:S02]  /*15e0*/  @!UP1 SYNCS.EXCH.64 URZ, [UR16], UR8 ;  /* 0x0000000810ff95b2 */ /* 0x0022a40008000100 */
[----:B--2---:R-:W-:Y:S06]  /*15f0*/  BAR.SYNC.DEFER_BLOCKING 0x0 ;  /* 0x0000000000007b1d */ /* 0x004fec0000010000 */
[----:B------:R-:W2:Y:S04]  /*1600*/  @P2 LDG.E.U16 R5, desc[UR32][R106.64] ;  /* 0x000000206a052981 */ /* 0x000ea8000c1e1500 */
[----:B------:R-:W3:Y:S04]  /*1610*/  @P2 LDG.E.U16 R7, desc[UR32][R102.64] ;  /* 0x0000002066072981 */ /* 0x000ee8000c1e1500 */
[----:B------:R-:W4:Y:S04]  /*1620*/  @P2 LDG.E.U16 R9, desc[UR32][R98.64] ;  /* 0x0000002062092981 */ /* 0x000f28000c1e1500 */
        /* <DEDUP_REMOVED lines=12> */
[----:B------:R-:W4:Y:S01]  /*16f0*/  @P2 LDG.E.U16 R20, desc[UR32][R76.64] ;  /* 0x000000204c142981 */ /* 0x000f22000c1e1500 */
[C---:B------:R-:W-:Y:S01]  /*1700*/  LOP3.LUT R2, R0.reuse, 0xff, RZ, 0xc0, !PT ;  /* 0x000000ff00027812 */ /* 0x040fe200078ec0ff */
[----:B------:R-:W-:Y:S01]  /*1710*/  VOTEU.ALL UP1, P1 ;  /* 0x0000000000ff7886 */ /* 0x000fe20000820000 */
[----:B0-----:R-:W-:Y:S01]  /*1720*/  LOP3.LUT R4, R0, 0xc0, RZ, 0xc0, !PT ;  /* 0x000000c000047812 */ /* 0x001fe200078ec0ff */
[----:B------:R-:W-:-:S02]  /*1730*/  UIADD3 UR14, UPT, UPT, UR12, 0x40, URZ ;  /* 0x000000400c0e7890 */ /* 0x000fc4000fffe0ff */
[----:B-1----:R-:W-:-:S04]  /*1740*/  @!UP0 UIADD3 UR8, UPT, UPT, -UR5, 0x100000, URZ ;  /* 0x0010000005088890 */ /* 0x002fc8000fffe1ff */
[----:B------:R-:W-:Y:S02]  /*1750*/  @!UP0 USHF.L.U32 UR9, UR8, 0xb, URZ ;  /* 0x0000000b08098899 */ /* 0x000fe400080006ff */
[----:B------:R-:W-:Y:S02]  /*1760*/  @!UP0 USHF.L.U32 UR8, UR8, 0x1, URZ ;  /* 0x0000000108088899 */ /* 0x000fe400080006ff */
[----:B------:R-:W-:Y:S01]  /*1770*/  UIADD3 UR6, UPT, UPT, UR11, 0x6000, URZ ;  /* 0x000060000b067890 */ /* 0x000fe2000fffe0ff */
[----:B------:R-:W-:Y:S01]  /*1780*/  SHF.L.U32 R2, R2, 0x1, RZ ;  /* 0x0000000102027819 */ /* 0x000fe200000006ff */
[----:B------:R-:W-:Y:S01]  /*1790*/  UIADD3 UR15, UPT, UPT, UR7, UR14, URZ ;  /* 0x0000000e070f7290 */ /* 0x000fe2000fffe0ff */
[----:B------:R-:W-:Y:S01]  /*17a0*/  SHF.R.U32.HI R21, RZ, 0x2, R4 ;  /* 0x00000002ff157819 */ /* 0x000fe20000011604 */
[----:B------:R-:W-:-:S04]  /*17b0*/  @!UP0 UIADD3 UR4, UPT, UPT, -UR5, 0x100000, URZ ;  /* 0x0010000005048890 */ /* 0x000fc8000fffe1ff */
[----:B------:R-:W-:Y:S02]  /*17c0*/  @!UP0 USHF.L.U32 UR5, UR4, 0xb, URZ ;  /* 0x0000000b04058899 */ /* 0x000fe400080006ff */
[----:B------:R-:W-:Y:S02]  /*17d0*/  @!UP0 USHF.L.U32 UR4, UR4, 0x1, URZ ;  /* 0x0000000104048899 */ /* 0x000fe400080006ff */
[----:B------:R-:W-:Y:S01]  /*17e0*/  ULEA UR15, UR23, UR15, 0x12 ;  /* 0x0000000f170f7291 */ /* 0x000fe2000f8e90ff */
[----:B------:R-:W-:Y:S02]  /*17f0*/  LOP3.LUT R38, R2, R21, RZ, 0x3c, !PT ;  /* 0x0000001502267212 */ /* 0x000fe400078e3cff */
[----:B------:R-:W-:Y:S02]  /*1800*/  ISETP.EQ.U32.AND P3, PT, RZ, UR21, P2 ;  /* 0x00000015ff007c0c */ /* 0x000fe40009762070 */
[----:B------:R-:W-:Y:S01]  /*1810*/  LOP3.LUT R37, R38, 0x40, RZ, 0x3c, !PT ;  /* 0x0000004026257812 */ /* 0x000fe200078e3cff */
[----:B------:R0:W1:Y:S01]  /*1820*/  @!UP1 SYNCS.EXCH.64 URZ, [UR11+0xa008], UR8 ;  /* 0x00a008080bff95b2 */ /* 0x0000620008000100 */
[----:B------:R-:W-:Y:S01]  /*1830*/  VOTEU.ALL UP1, P1 ;  /* 0x0000000000ff7886 */ /* 0x000fe20000820000 */
[----:B--2---:R0:W-:Y:S04]  /*1840*/  STS.U16 [R38+UR11+0x4000], R5 ;  /* 0x0040000526007988 */ /* 0x0041e8000800040b */
[----:B---3--:R0:W-:Y:S04]  /*1850*/  STS.U16 [R38+UR11+0x4400], R7 ;  /* 0x0044000726007988 */ /* 0x0081e8000800040b */
[----:B----4-:R0:W-:Y:S04]  /*1860*/  STS.U16 [R38+UR11+0x4800], R9 ;  /* 0x0048000926007988 */ /* 0x0101e8000800040b */
[----:B------:R0:W-:Y:S04]  /*1870*/  STS.U16 [R38+UR11+0x4c00], R11 ;  /* 0x004c000b26007988 */ /* 0x0001e8000800040b */
        /* <DEDUP_REMOVED lines=11> */
[----:B------:R0:W-:Y:S01]  /*1930*/  STS.U16 [R37+UR11+0x5e00], R20 ;  /* 0x005e001425007988 */ /* 0x0001e2000800040b */
[----:B-1----:R1:W-:Y:S06]  /*1940*/  MEMBAR.ALL.CTA ;  /* 0x0000000000007992 */ /* 0x0023ec0000008000 */
[----:B-1----:R-:W-:Y:S04]  /*1950*/  FENCE.VIEW.ASYNC.S ;  /* 0x00000000000073c6 */ /* 0x002fe80000000000 */
[----:B------:R-:W1:Y:S02]  /*1960*/  FENCE.VIEW.ASYNC.S ;  /* 0x00000000000073c6 */ /* 0x000e640000000000 */
[----:B-1----:R0:W1:Y:S02]  /*1970*/  @!UP1 SYNCS.EXCH.64 URZ, [UR11+0x6000], UR4 ;  /* 0x006000040bff95b2 */ /* 0x0020640008000100 */
[----:B-1----:R-:W-:Y:S06]  /*1980*/  BAR.SYNC.DEFER_BLOCKING 0x0 ;  /* 0x0000000000007b1d */ /* 0x002fec0000010000 */
[----:B0-----:R-:W-:Y:S05]  /*1990*/  @!P3 BRA `(.L_x_6) ;  /* 0x000000000088b947 */ /* 0x001fea0003800000 */
[----:B------:R-:W-:Y:S02]  /*19a0*/  UIADD3 UR4, UPT, UPT, UR11, 0x4000, URZ ;  /* 0x000040000b047890 */ /* 0x000fe4000fffe0ff */
[----:B------:R-:W-:Y:S02]  /*19b0*/  USHF.R.U32.HI UR8, URZ, 0x4, UR11 ;  /* 0x00000004ff087899 */ /* 0x000fe4000801160b */
[----:B------:R-:W-:Y:S02]  /*19c0*/  USHF.R.U32.HI UR4, URZ, 0x4, UR4 ;  /* 0x00000004ff047899 */ /* 0x000fe40008011604 */
[----:B------:R-:W-:Y:S02]  /*19d0*/  USGXT.U32 UR8, UR8, 0xe ;  /* 0x0000000e0808789a */ /* 0x000fe40008000000 */
[----:B------:R-:W-:Y:S02]  /*19e0*/  USGXT.U32 UR18, UR4, 0xe ;  /* 0x0000000e0412789a */ /* 0x000fe40008000000 */
[----:B------:R-:W-:-:S02]  /*19f0*/  UIADD3 UR36, UP1, UPT, UR8, 0x2000080, URZ ;  /* 0x0200008008247890 */ /* 0x000fc4000ff3e0ff */
[----:B------:R-:W-:Y:S01]  /*1a00*/  UIADD3 UR34, UP2, UPT, UR18, 0x2, URZ ;  /* 0x0000000212227890 */ /* 0x000fe2000ff5e0ff */
[----:B------:R-:W-:Y:S01]  /*1a10*/  UMOV UR4, URZ ;  /* 0x000000ff00047c82 */ /* 0x000fe20008000000 */
[----:B------:R-:W-:Y:S01]  /*1a20*/  UMOV UR5, URZ ;  /* 0x000000ff00057c82 */ /* 0x000fe20008000000 */
[----:B------:R-:W-:Y:S02]  /*1a30*/  UIADD3.X UR37, UPT, UPT, UR4, 0x40004040, URZ, UP1, !UPT ;  /* 0x4000404004257890 */ /* 0x000fe40008ffe4ff */
[----:B------:R-:W-:Y:S02]  /*1a40*/  UIADD3.X UR35, UPT, UPT, UR5, 0x40004040, URZ, UP2, !UPT ;  /* 0x4000404005237890 */ /* 0x000fe400097fe4ff */
[----:B------:R-:W-:Y:S02]  /*1a50*/  ULOP3.LUT UR8, UR8, 0x2000000, URZ, 0xfc, !UPT ;  /* 0x0200000008087892 */ /* 0x000fe4000f8efcff */
[----:B------:R-:W-:Y:S02]  /*1a60*/  UIADD3.64 UR24, UPT, UPT, UR36, 0x80, URZ ;  /* 0x0000008024187897 */ /* 0x000fe4000fffe0ff */
[----:B------:R-:W-:-:S02]  /*1a70*/  UIADD3.64 UR26, UPT, UPT, UR34, 0x2, URZ ;  /* 0x00000002221a7897 */ /* 0x000fc4000fffe0ff */
[----:B------:R-:W-:Y:S02]  /*1a80*/  UIADD3.64 UR28, UPT, UPT, UR36, 0x100, URZ ;  /* 0x00000100241c7897 */ /* 0x000fe4000fffe0ff */
[----:B------:R-:W-:Y:S01]  /*1a90*/  UIADD3.64 UR30, UPT, UPT, UR34, 0x4, URZ ;  /* 0x00000004221e7897 */ /* 0x000fe2000fffe0ff */
[----:B------:R-:W-:Y:S01]  /*1aa0*/  UMOV UR38, 0x0 ;  /* 0x0000000000267882 */ /* 0x000fe20000000000 */
[----:B------:R-:W-:Y:S01]  /*1ab0*/  UMOV UR39, 0x8108010 ;  /* 0x0810801000277882 */ /* 0x000fe20000000000 */
[----:B------:R-:W-:Y:S01]  /*1ac0*/  UMOV UR9, 0x40004040 ;  /* 0x4000404000097882 */ /* 0x000fe20000000000 */
[----:B------:R-:W-:Y:S01]  /*1ad0*/  UMOV UR19, 0x40004040 ;  /* 0x4000404000137882 */ /* 0x000fe20000000000 */
[----:B------:R-:W-:Y:S01]  /*1ae0*/  UMOV UR40, 0x0 ;  /* 0x0000000000287882 */ /* 0x000fe20000000000 */
[----:B------:R-:W-:Y:S01]  /*1af0*/  UMOV UR41, 0x8108010 ;  /* 0x0810801000297882 */ /* 0x000fe20000000000 */
[----:B------:R-:W-:Y:S01]  /*1b00*/  UMOV UR42, 0x0 ;  /* 0x00000000002a7882 */ /* 0x000fe20000000000 */
[----:B------:R-:W-:Y:S01]  /*1b10*/  UMOV UR43, 0x8108010 ;  /* 0x08108010002b7882 */ /* 0x000fe20000000000 */
[----:B------:R-:W-:Y:S01]  /*1b20*/  UMOV UR4, UR6 ;  /* 0x0000000600047c82 */ /* 0x000fe20008000000 */
[----:B------:R0:W-:Y:S01]  /*1b30*/  UTCHMMA gdesc[UR8], gdesc[UR18], tmem[UR14], tmem[UR38], idesc[UR39], !UPT ;  /* 0x00ff2612080075ea */ /* 0x0001e2000f80000e */
[----:B------:R-:W-:Y:S01]  /*1b40*/  UMOV UR44, 0x0 ;  /* 0x00000000002c7882 */ /* 0x000fe20000000000 */
[----:B------:R-:W-:Y:S01]  /*1b50*/  UMOV UR45, 0x8108010 ;  /* 0x08108010002d7882 */ /* 0x000fe20000000000 */
[----:B------:R0:W-:Y:S01]  /*1b60*/  UTCHMMA gdesc[UR36], gdesc[UR34], tmem[UR14], tmem[UR40], idesc[UR41], UPT ;  /* 0x00ff2822240075ea */ /* 0x0001e2000b80000e */
[----:B------:R-:W-:Y:S01]  /*1b70*/  UMOV UR4, UR4 ;  /* 0x0000000400047c82 */ /* 0x000fe20008000000 */
[----:B------:R0:W-:Y:S01]  /*1b80*/  UTCHMMA gdesc[UR24], gdesc[UR26], tmem[UR14], tmem[UR42], idesc[UR43], UPT ;  /* 0x00ff2a1a180075ea */ /* 0x0001e2000b80000e */
[----:B------:R0:W-:Y:S01]  /*1b90*/  UTCHMMA gdesc[UR28], gdesc[UR30], tmem[UR14], tmem[UR44], idesc[UR45], UPT ;  /* 0x00ff2c1e1c0075ea */ /* 0x0001e2000b80000e */
[----:B------:R0:W-:Y:S01]  /*1ba0*/  UTCBAR [UR4], URZ ;  /* 0x000000ff040073e9 */ /* 0x0001e200080000ff */
[----:B------:R-:W-:Y:S01]  /*1bb0*/  NOP ;  /* 0x0000000000007918 */ /* 0x000fe20000000000 */
.L_x_6:
[----:B------:R-:W-:Y:S05]  /*1bc0*/  @!P2 BRA `(.L_x_7) ;  /* 0x000000000008a947 */ /* 0x000fea0003800000 */
[----:B------:R-:W1:Y:S02]  /*1bd0*/  SYNCS.PHASECHK.TRANS64.TRYWAIT P4, [UR11+0x6000], RZ ;  /* 0x006000ffff0075a7 */ /* 0x000e64000808110b */
[----:B-1----:R-:W-:Y:S05]  /*1be0*/  @!P4 BRA `(.L_x_8) ;  /* 0x0000004c00b8c947 */ /* 0x002fea0003800000 */
.L_x_7:
[----:B------:R-:W-:Y:S01]  /*1bf0*/  BAR.SYNC.DEFER_BLOCKING 0x0 ;  /* 0x0000000000007b1d */ /* 0x000fe20000010000 */
[----:B------:R-:W-:Y:S02]  /*1c00*/  PRMT R45, RZ, 0x7610, R45 ;  /* 0x00007610ff2d7816 */ /* 0x000fe4000000002d */
[----:B------:R-:W-:Y:S02]  /*1c10*/  PRMT R109, RZ, 0x7610, R109 ;  /* 0x00007610ff6d7816 */ /* 0x000fe4000000006d */
[----:B------:R-:W-:Y:S01]  /*1c20*/  PRMT R118, RZ, 0x7610, R118 ;  /* 0x00007610ff767816 */ /* 0x000fe20000000076 */
[----:B0-----:R-:W0:Y:S02]  /*1c30*/  LDCU UR18, c[0x0][0x3a8] ;  /* 0x00007500ff1277ac */ /* 0x001e240008000800 */
[----:B------:R-:W1:Y:S01]  /*1c40*/  LDC R53, c[0x0][0x3d8] ;  /* 0x0000f600ff357b82 */ /* 0x000e620000000800 */
[----:B------:R-:W-:Y:S01]  /*1c50*/  LDTM.16dp32bit_t0_t15.x32 R4, tmem[UR15] ;  /* 0x0000000f000479ee */ /* 0x000fe20008a80000 */
[----:B------:R-:W0:Y:S01]  /*1c60*/  LDTM.16dp32bit_t16_t31.x32 R4, tmem[UR15+0x20] ;  /* 0x0000200f000479ee */ /* 0x000e220008aa0000 */
[----:B------:R-:W2:Y:S05]  /*1c70*/  LDCU.64 UR8, c[0x0][0x3d0] ;  /* 0x00007a00ff0877ac */ /* 0x000eaa0008000a00 */
[----:B------:R-:W3:Y:S01]  /*1c80*/  LDC.64 R48, c[0x0][0x390] ;  /* 0x0000e400ff307b82 */ /* 0x000ee20000000a00 */
[----:B------:R-:W4:Y:S01]  /*1c90*/  @!P1 SYNCS.CCTL.IV [UR11+0x6000] ;  /* 0x00600000ff0099b1 */ /* 0x000f22000800000b */
[----:B------:R-:W-:Y:S01]  /*1ca0*/  NOP ;  /* 0x0000000000007918 */ /* 0x000fe20000000000 */
[----:B--2---:R-:W-:Y:S01]  /*1cb0*/  UIMAD UR8, UR10, UR8, URZ ;  /* 0x000000080a0872a4 */ /* 0x004fe2000f8e02ff */
[----:B------:R-:W-:-:S02]  /*1cc0*/  IMAD R42, R42, UR9, RZ ;  /* 0x000000092a2a7c24 */ /* 0x000fc4000f8e02ff */
[----:B0-----:R-:W-:Y:S01]  /*1cd0*/  FMUL R2, R4, UR18 ;  /* 0x0000001204027c20 */ /* 0x001fe20008400000 */
[----:B------:R-:W-:Y:S01]  /*1ce0*/  FMUL R41, R5, UR18 ;  /* 0x0000001205297c20 */ /* 0x000fe20008400000 */
[----:B------:R-:W-:Y:S01]  /*1cf0*/  FMUL R36, R6, UR18 ;  /* 0x0000001206247c20 */ /* 0x000fe20008400000 */
[----:B------:R-:W-:Y:S01]  /*1d00*/  FMUL R43, R7, UR18 ;  /* 0x00000012072b7c20 */ /* 0x000fe20008400000 */
[----:B------:R-:W-:Y:S01]  /*1d10*/  FMUL R44, R8, UR18 ;  /* 0x00000012082c7c20 */ /* 0x000fe20008400000 */
[----:B------:R-:W-:Y:S02]  /*1d20*/  USHF.L.U32 UR17, UR8, 0x1, URZ ;  /* 0x0000000108117899 */ /* 0x000fe400080006ff */
[----:B------:R-:W-:Y:S01]  /*1d30*/  FMNMX3 R36, R2, R41, R36, !PT ;  /* 0x0000002902247276 */ /* 0x000fe20007800024 */
[----:B------:R-:W-:Y:S01]  /*1d40*/  FMUL R2, R9, UR18 ;  /* 0x0000001209027c20 */ /* 0x000fe20008400000 */
[----:B------:R-:W-:Y:S01]  /*1d50*/  FMUL R41, R10, UR18 ;  /* 0x000000120a297c20 */ /* 0x000fe20008400000 */
[----:B------:R-:W-:Y:S01]  /*1d60*/  UIMAD.WIDE UR4, UR8, 0x2, URZ ;  /* 0x00000002080478a5 */ /* 0x000fe2000f8e02ff */
[----:B------:R-:W-:Y:S01]  /*1d70*/  FMNMX3 R44, R36, R43, R44, !PT ;  /* 0x0000002b242c7276 */ /* 0x000fe2000780002c */
[----:B------:R-:W-:Y:S01]  /*1d80*/  FMUL R36, R11, UR18 ;  /* 0x000000120b247c20 */ /* 0x000fe20008400000 */
[----:B------:R-:W-:-:S02]  /*1d90*/  FMUL R43, R12, UR18 ;  /* 0x000000120c2b7c20 */ /* 0x000fc40008400000 */
[----:B------:R-:W-:Y:S01]  /*1da0*/  FMNMX3 R44, R44, R2, R41, !PT ;  /* 0x000000022c2c7276 */ /* 0x000fe20007800029 */
[----:B------:R-:W-:Y:S01]  /*1db0*/  FMUL R2, R13, UR18 ;  /* 0x000000120d027c20 */ /* 0x000fe20008400000 */
[----:B------:R-:W-:Y:S02]  /*1dc0*/  FMUL R41, R14, UR18 ;  /* 0x000000120e297c20 */ /* 0x000fe40008400000 */
[----:B------:R-:W-:Y:S01]  /*1dd0*/  FMNMX3 R44, R44, R36, R43, !PT ;  /* 0x000000242c2c7276 */ /* 0x000fe2000780002b */
[----:B------:R-:W-:Y:S01]  /*1de0*/  FMUL R36, R15, UR18 ;  /* 0x000000120f247c20 */ /* 0x000fe20008400000 */
[----:B------:R-:W-:Y:S02]  /*1df0*/  FMUL R43, R16, UR18 ;  /* 0x00000012102b7c20 */ /* 0x000fe40008400000 */
        /* <DEDUP_REMOVED lines=29> */
[----:B-1----:R-:W-:-:S02]  /*1fd0*/  IMAD R44, R40, R53, RZ ;  /* 0x00000035282c7224 */ /* 0x002fc400078e02ff */
[----:B------:R-:W-:-:S03]  /*1fe0*/  FMNMX3 R41, R43, R2, R41, !PT ;  /* 0x000000022b297276 */ /* 0x000fc60007800029 */
[C---:B------:R-:W-:Y:S02]  /*1ff0*/  LEA R52, R53.reuse, R44, 0x2 ;  /* 0x0000002c35347211 */ /* 0x040fe400078e10ff */
[----:B------:R-:W-:Y:S02]  /*2000*/  FMNMX R2, R36, R41, !PT ;  /* 0x0000002924027209 */ /* 0x000fe40007800000 */
[----:B------:R-:W-:Y:S02]  /*2010*/  SHF.R.U32.HI R36, RZ, 0x2, R0 ;  /* 0x00000002ff247819 */ /* 0x000fe40000011600 */
[C---:B------:R-:W-:Y:S01]  /*2020*/  LEA R46, R53.reuse, R52, 0x2 ;  /* 0x00000034352e7211 */ /* 0x040fe200078e10ff */
[----:B------:R-:W0:Y:S01]  /*2030*/  SHFL.BFLY PT, R41, R2, 0x10, 0x1f ;  /* 0x0e001f0002297f89 */ /* 0x000e2200000e0000 */
[----:B------:R-:W-:Y:S02]  /*2040*/  LOP3.LUT R43, R36, 0x38, RZ, 0xc0, !PT ;  /* 0x00000038242b7812 */ /* 0x000fe400078ec0ff */
[----:B------:R-:W-:-:S02]  /*2050*/  LEA R56, R53, R46, 0x2 ;  /* 0x0000002e35387211 */ /* 0x000fc400078e10ff */
[--C-:B------:R-:W-:Y:S02]  /*2060*/  LOP3.LUT R36, R43, 0x1f, R0.reuse, 0xf8, !PT ;  /* 0x0000001f2b247812 */ /* 0x100fe400078ef800 */
[----:B------:R-:W-:Y:S02]  /*2070*/  SHF.R.U32.HI R43, RZ, 0x1, R0 ;  /* 0x00000001ff2b7819 */ /* 0x000fe40000011600 */
[----:B------:R-:W-:Y:S02]  /*2080*/  SHF.L.U32 R36, R36, 0x4, RZ ;  /* 0x0000000424247819 */ /* 0x000fe400000006ff */
[----:B------:R-:W-:Y:S02]  /*2090*/  LEA R50, R53, R56, 0x2 ;  /* 0x0000003835327211 */ /* 0x000fe400078e10ff */
[----:B0-----:R-:W-:Y:S02]  /*20a0*/  FMNMX3 R41, R2, -INF , R41, !PT ;  /* 0xff80000002297876 */ /* 0x001fe40007800029 */
[----:B------:R-:W-:-:S03]  /*20b0*/  LOP3.LUT R2, R36, 0x1b0, RZ, 0xc0, !PT ;  /* 0x000001b024027812 */ /* 0x000fc600078ec0ff */
[----:B------:R-:W-:Y:S01]  /*20c0*/  FADD R40, -R41, -INF ;  /* 0xff80000029287421 */ /* 0x000fe20000000100 */
[----:B------:R-:W-:Y:S01]  /*20d0*/  LOP3.LUT R47, R2, 0x40, R43, 0xf8, !PT ;  /* 0x00000040022f7812 */ /* 0x000fe200078ef82b */
[----:B------:R-:W-:Y:S02]  /*20e0*/  IMAD.SHL.U32 R43, R42, 0x2, RZ ;  /* 0x000000022a2b7824 */ /* 0x000fe400078e00ff */
[----:B------:R-:W-:Y:S01]  /*20f0*/  FMUL R40, R40, 1.4426950216293334961 ;  /* 0x3fb8aa3b28287820 */ /* 0x000fe20000400000 */
[----:B------:R-:W-:Y:S02]  /*2100*/  IMAD.HI R2, R42, 0x2, RZ ;  /* 0x000000022a027827 */ /* 0x000fe400078e02ff */
[----:B---3--:R-:W-:Y:S02]  /*2110*/  IADD3 R42, P4, P5, R43, UR17, R48 ;  /* 0x000000112b2a7c10 */ /* 0x008fe4000fd9e030 */
[----:B------:R-:W-:Y:S01]  /*2120*/  IMAD R48, R53, 0x4, R50 ;  /* 0x0000000435307824 */ /* 0x000fe200078e0232 */
[----:B------:R-:W4:Y:S01]  /*2130*/  MUFU.EX2 R40, R40 ;  /* 0x0000002800287308 */ /* 0x000f220000000800 */
[----:B------:R-:W-:-:S02]  /*2140*/  IADD3.X R43, PT, PT, R2, UR5, R49, P4, P5 ;  /* 0x00000005022b7c10 */ /* 0x000fc4000a7ea431 */
[----:B------:R-:W-:Y:S02]  /*2150*/  IADD3 R2, PT, PT, R47, UR11, RZ ;  /* 0x0000000b2f027c10 */ /* 0x000fe4000fffe0ff */
[----:B------:R-:W-:-:S04]  /*2160*/  LEA R74, P4, R44, R42, 0x1 ;  /* 0x0000002a2c4a7211 */ /* 0x000fc800078808ff */
[-C--:B------:R-:W-:Y:S02]  /*2170*/  LEA.HI.X.SX32 R75, R44, R43.reuse, 0x1, P4 ;  /* 0x0000002b2c4b7211 */ /* 0x080fe400020f0eff */
[C---:B------:R-:W-:Y:S02]  /*2180*/  LEA R70, P4, R46.reuse, R42, 0x1 ;  /* 0x0000002a2e467211 */ /* 0x040fe400078808ff */
[----:B------:R-:W-:Y:S02]  /*2190*/  LEA R44, R53, R48, 0x2 ;  /* 0x00000030352c7211 */ /* 0x000fe400078e10ff */
[-C--:B------:R-:W-:Y:S01]  /*21a0*/  LEA.HI.X.SX32 R71, R46, R43.reuse, 0x1, P4 ;  /* 0x0000002b2e477211 */ /* 0x080fe200020f0eff */
[----:B----4-:R-:W-:Y:S01]  /*21b0*/  STSM.16.M88 [R2+0x4000], R40 ;  /* 0x0040002802007844 */ /* 0x010fe20000000000 */
[C---:B------:R-:W-:Y:S02]  /*21c0*/  LEA R66, P4, R50.reuse, R42, 0x1 ;  /* 0x0000002a32427211 */ /* 0x040fe400078808ff */
[----:B------:R-:W-:Y:S01]  /*21d0*/  PRMT R110, RZ, 0x7610, R110 ;  /* 0x00007610ff6e7816 */ /* 0x000fe2000000006e */
[----:B------:R-:W-:Y:S01]  /*21e0*/  BAR.SYNC.DEFER_BLOCKING 0x0 ;  /* 0x0000000000007b1d */ /* 0x000fe20000010000 */
[----:B------:R-:W-:-:S02]  /*21f0*/  LEA.HI.X.SX32 R67, R50, R43, 0x1, P4 ;  /* 0x0000002b32437211 */ /* 0x000fc400020f0eff */
[C---:B------:R-:W-:Y:S02]  /*2200*/  LEA R62, P4, R44.reuse, R42, 0x1 ;  /* 0x0000002a2c3e7211 */ /* 0x040fe400078808ff */
[----:B------:R-:W-:Y:S02]  /*2210*/  LEA R108, R53, R44, 0x2 ;  /* 0x0000002c356c7211 */ /* 0x000fe400078e10ff */
[----:B------:R-:W-:-:S03]  /*2220*/  LEA.HI.X.SX32 R63, R44, R43, 0x1, P4 ;  /* 0x0000002b2c3f7211 */ /* 0x000fc600020f0eff */
[C---:B------:R-:W-:Y:S01]  /*2230*/  IMAD R46, R53.reuse, 0x4, R108 ;  /* 0x00000004352e7824 */ /* 0x040fe200078e026c */
[----:B------:R-:W2:Y:S04]  /*2240*/  @P2 LDG.E.U16 R45, desc[UR32][R74.64] ;  /* 0x000000204a2d2981 */ /* 0x000ea8000c1e1500 */
[----:B------:R-:W3:Y:S01]  /*2250*/  @P2 LDG.E.U16 R110, desc[UR32][R62.64] ;  /* 0x000000203e6e2981 */ /* 0x000ee2000c1e1500 */
[C---:B------:R-:W-:Y:S02]  /*2260*/  LEA R114, R53.reuse, R46, 0x2 ;  /* 0x0000002e35727211 */ /* 0x040fe400078e10ff */
[----:B------:R-:W-:Y:S01]  /*2270*/  PRMT R111, RZ, 0x7610, R111 ;  /* 0x00007610ff6f7816 */ /* 0x000fe2000000006f */
[----:B------:R-:W4:Y:S01]  /*2280*/  @P2 LDG.E.U16 R109, desc[UR32][R70.64] ;  /* 0x00000020466d2981 */ /* 0x000f22000c1e1500 */
[----:B------:R-:W-:-:S02]  /*2290*/  LEA R50, R53, R114, 0x2 ;  /* 0x0000007235327211 */ /* 0x000fc400078e10ff */
[C---:B------:R-:W-:Y:S01]  /*22a0*/  LEA R58, P4, R46.reuse, R42, 0x1 ;  /* 0x0000002a2e3a7211 */ /* 0x040fe200078808ff */
[----:B------:R-:W5:Y:S01]  /*22b0*/  @P2 LDG.E.U16 R118, desc[UR32][R66.64] ;  /* 0x0000002042762981 */ /* 0x000f62000c1e1500 */
[C---:B------:R-:W-:Y:S02]  /*22c0*/  LEA R44, R53.reuse, R50, 0x2 ;  /* 0x00000032352c7211 */ /* 0x040fe400078e10ff */
[-C--:B------:R-:W-:Y:S02]  /*22d0*/  LEA.HI.X.SX32 R59, R46, R43.reuse, 0x1, P4 ;  /* 0x0000002b2e3b7211 */ /* 0x080fe400020f0eff */
[C---:B------:R-:W-:Y:S01]  /*22e0*/  LEA R54, P4, R50.reuse, R42, 0x1 ;  /* 0x0000002a32367211 */ /* 0x040fe200078808ff */
[----:B------:R-:W-:Y:S01]  /*22f0*/  IMAD R46, R53, 0x4, R44 ;  /* 0x00000004352e7824 */ /* 0x000fe200078e022c */
[----:B------:R-:W-:Y:S02]  /*2300*/  PRMT R117, RZ, 0x7610, R117 ;  /* 0x00007610ff757816 */ /* 0x000fe40000000075 */
[----:B------:R-:W-:-:S02]  /*2310*/  LEA.HI.X.SX32 R55, R50, R43, 0x1, P4 ;  /* 0x0000002b32377211 */ /* 0x000fc400020f0eff */
[C---:B------:R-:W-:Y:S02]  /*2320*/  LEA R49, R53.reuse, R46, 0x2 ;  /* 0x0000002e35317211 */ /* 0x040fe400078e10ff */
[CC--:B------:R-:W-:Y:S01]  /*2330*/  LEA R50, P4, R46.reuse, R42.reuse, 0x1 ;  /* 0x0000002a2e327211 */ /* 0x0c0fe200078808ff */
[----:B------:R-:W4:Y:S01]  /*2340*/  @P2 LDG.E.U16 R117, desc[UR32][R58.64] ;  /* 0x000000203a752981 */ /* 0x000f22000c1e1500 */
[----:B------:R-:W-:Y:S02]  /*2350*/  LEA R60, R53, R49, 0x2 ;  /* 0x00000031353c7211 */ /* 0x000fe400078e10ff */
[----:B------:R-:W-:Y:S02]  /*2360*/  LEA.HI.X.SX32 R51, R46, R43, 0x1, P4 ;  /* 0x0000002b2e337211 */ /* 0x000fe400020f0eff */
[----:B------:R-:W-:-:S04]  /*2370*/  LEA R46, P5, R60, R42, 0x1 ;  /* 0x0000002a3c2e7211 */ /* 0x000fc800078a08ff */
[----:B------:R-:W-:-:S05]  /*2380*/  LEA.HI.X.SX32 R47, R60, R43, 0x1, P5 ;  /* 0x0000002b3c2f7211 */ /* 0x000fca00028f0eff */
[----:B------:R-:W4:Y:S01]  /*2390*/  @P2 LDG.E.U16 R111, desc[UR32][R46.64] ;  /* 0x000000202e6f2981 */ /* 0x000f22000c1e1500 */
[----:B------:R-:W-:-:S04]  /*23a0*/  LEA R72, P4, R52, R42, 0x1 ;  /* 0x0000002a34487211 */ /* 0x000fc800078808ff */
[-C--:B------:R-:W-:Y:S02]  /*23b0*/  LEA.HI.X.SX32 R73, R52, R43.reuse, 0x1, P4 ;  /* 0x0000002b34497211 */ /* 0x080fe400020f0eff */
[C---:B------:R-:W-:Y:S02]  /*23c0*/  LEA R68, P4, R56.reuse, R42, 0x1 ;  /* 0x0000002a38447211 */ /* 0x040fe400078808ff */
[----:B------:R-:W-:Y:S02]  /*23d0*/  LEA R113, R53, R60, 0x2 ;  /* 0x0000003c35717211 */ /* 0x000fe400078e10ff */
[----:B------:R-:W-:Y:S02]  /*23e0*/  LEA.HI.X.SX32 R69, R56, R43, 0x1, P4 ;  /* 0x0000002b38457211 */ /* 0x000fe400020f0eff */
[-C--:B------:R-:W-:Y:S02]  /*23f0*/  LEA R64, P4, R48, R42.reuse, 0x1 ;  /* 0x0000002a30407211 */ /* 0x080fe400078808ff */
[----:B------:R-:W-:-:S02]  /*2400*/  LEA R60, P5, R108, R42, 0x1 ;  /* 0x0000002a6c3c7211 */ /* 0x000fc400078a08ff */
[----:B------:R-:W-:Y:S02]  /*2410*/  LEA R56, P6, R114, R42, 0x1 ;  /* 0x0000002a72387211 */ /* 0x000fe400078c08ff */
[----:B------:R-:W-:Y:S02]  /*2420*/  PRMT R112, RZ, 0x7610, R112 ;  /* 0x00007610ff707816 */ /* 0x000fe40000000070 */
[----:B------:R-:W-:Y:S02]  /*2430*/  PRMT R116, RZ, 0x7610, R116 ;  /* 0x00007610ff747816 */ /* 0x000fe40000000074 */
[-C--:B------:R-:W-:Y:S02]  /*2440*/  LEA.HI.X.SX32 R65, R48, R43.reuse, 0x1, P4 ;  /* 0x0000002b30417211 */ /* 0x080fe400020f0eff */
[-C--:B------:R-:W-:Y:S01]  /*2450*/  LEA.HI.X.SX32 R61, R108, R43.reuse, 0x1, P5 ;  /* 0x0000002b6c3d7211 */ /* 0x080fe200028f0eff */
[----:B------:R-:W5:Y:S01]  /*2460*/  @P2 LDG.E.U16 R112, desc[UR32][R54.64] ;  /* 0x0000002036702981 */ /* 0x000f62000c1e1500 */
[----:B------:R-:W-:-:S02]  /*2470*/  LEA.HI.X.SX32 R57, R114, R43, 0x1, P6 ;  /* 0x0000002b72397211 */ /* 0x000fc400030f0eff */
[CC--:B------:R-:W-:Y:S01]  /*2480*/  LEA R52, P4, R44.reuse, R42.reuse, 0x1 ;  /* 0x0000002a2c347211 */ /* 0x0c0fe200078808ff */
[----:B------:R-:W5:Y:S01]  /*2490*/  @P2 LDG.E.U16 R116, desc[UR32][R50.64] ;  /* 0x0000002032742981 */ /* 0x000f62000c1e1500 */
[-C--:B------:R-:W-:Y:S02]  /*24a0*/  LEA R48, P5, R49, R42.reuse, 0x1 ;  /* 0x0000002a31307211 */ /* 0x080fe400078a08ff */
[----:B------:R-:W-:Y:S02]  /*24b0*/  PRMT R108, RZ, 0x7610, R108 ;  /* 0x00007610ff6c7816 */ /* 0x000fe4000000006c */
[----:B------:R-:W-:Y:S02]  /*24c0*/  LEA R42, P6, R113, R42, 0x1 ;  /* 0x0000002a712a7211 */ /* 0x000fe400078c08ff */
[-C--:B------:R-:W-:Y:S02]  /*24d0*/  LEA.HI.X.SX32 R53, R44, R43.reuse, 0x1, P4 ;  /* 0x0000002b2c357211 */ /* 0x080fe400020f0eff */
[-C--:B------:R-:W-:Y:S01]  /*24e0*/  LEA.HI.X.SX32 R49, R49, R43.reuse, 0x1, P5 ;  /* 0x0000002b31317211 */ /* 0x080fe200028f0eff */
[----:B------:R-:W5:Y:S01]  /*24f0*/  @P2 LDG.E.U16 R108, desc[UR32][R68.64] ;  /* 0x00000020446c2981 */ /* 0x000f62000c1e1500 */
[----:B------:R-:W-:-:S02]  /*2500*/  LEA.HI.X.SX32 R43, R113, R43, 0x1, P6 ;  /* 0x0000002b712b7211 */ /* 0x000fc400030f0eff */
[----:B------:R-:W-:Y:S02]  /*2510*/  PRMT R115, RZ, 0x7610, R115 ;  /* 0x00007610ff737816 */ /* 0x000fe40000000073 */
[----:B------:R-:W-:Y:S02]  /*2520*/  PRMT R113, RZ, 0x7610, R113 ;  /* 0x00007610ff717816 */ /* 0x000fe40000000071 */
[----:B------:R-:W-:Y:S02]  /*2530*/  PRMT R122, RZ, 0x7610, R122 ;  /* 0x00007610ff7a7816 */ /* 0x000fe4000000007a */
[----:B------:R-:W-:Y:S01]  /*2540*/  PRMT R119, RZ, 0x7610, R119 ;  /* 0x00007610ff777816 */ /* 0x000fe20000000077 */
[----:B------:R-:W5:Y:S01]  /*2550*/  @P2 LDG.E.U16 R115, desc[UR32][R72.64] ;  /* 0x0000002048732981 */ /* 0x000f62000c1e1500 */
[----:B------:R-:W-:Y:S02]  /*2560*/  PRMT R121, RZ, 0x7610, R121 ;  /* 0x00007610ff797816 */ /* 0x000fe40000000079 */
[----:B------:R-:W-:Y:S01]  /*2570*/  PRMT R114, RZ, 0x7610, R114 ;  /* 0x00007610ff727816 */ /* 0x000fe20000000072 */
[----:B------:R-:W5:Y:S01]  /*2580*/  @P2 LDG.E.U16 R113, desc[UR32][R64.64] ;  /* 0x0000002040712981 */ /* 0x000f62000c1e1500 */
[----:B------:R-:W-:-:S03]  /*2590*/  PRMT R120, RZ, 0x7610, R120 ;  /* 0x00007610ff787816 */ /* 0x000fc60000000078 */
[----:B------:R-:W5:Y:S04]  /*25a0*/  @P2 LDG.E.U16 R122, desc[UR32][R60.64] ;  /* 0x000000203c7a2981 */ /* 0x000f68000c1e1500 */
[----:B------:R-:W5:Y:S04]  /*25b0*/  @P2 LDG.E.U16 R119, desc[UR32][R56.64] ;  /* 0x0000002038772981 */ /* 0x000f68000c1e1500 */
[----:B------:R-:W5:Y:S04]  /*25c0*/  @P2 LDG.E.U16 R121, desc[UR32][R52.64] ;  /* 0x0000002034792981 */ /* 0x000f68000c1e1500 */
[----:B------:R-:W5:Y:S04]  /*25d0*/  @P2 LDG.E.U16 R114, desc[UR32][R48.64] ;  /* 0x0000002030722981 */ /* 0x000f68000c1e1500 */
[----:B------:R-:W5:Y:S01]  /*25e0*/  @P2 LDG.E.U16 R120, desc[UR32][R42.64] ;  /* 0x000000202a782981 */ /* 0x000f62000c1e1500 */
[----:B------:R-:W-:Y:S01]  /*25f0*/  FFMA R11, R11, UR18, -R41 ;  /* 0x000000120b0b7c23 */ /* 0x000fe20008000829 */
[----:B------:R-:W-:-:S03]  /*2600*/  LOP3.LUT R36, R36, 0x1f0, RZ, 0xc0, !PT ;  /* 0x000001f024247812 */ /* 0x000fc600078ec0ff */
[----:B------:R-:W-:Y:S01]  /*2610*/  FMUL R44, R11, 1.4426950216293334961 ;  /* 0x3fb8aa3b0b2c7820 */ /* 0x000fe20000400000 */
[--C-:B------:R-:W-:Y:S01]  /*2620*/  FFMA R11, R12, UR18, -R41.reuse ;  /* 0x000000120c0b7c23 */ /* 0x100fe20008000829 */
[--C-:B------:R-:W-:Y:S01]  /*2630*/  FFMA R4, R4, UR18, -R41.reuse ;  /* 0x0000001204047c23 */ /* 0x100fe20008000829 */
[--C-:B------:R-:W-:Y:S01]  /*2640*/  FFMA R5, R5, UR18, -R41.reuse ;  /* 0x0000001205057c23 */ /* 0x100fe20008000829 */
[----:B------:R0:W-:Y:S01]  /*2650*/  MUFU.EX2 R12, R44 ;  /* 0x0000002c000c7308 */ /* 0x0001e20000000800 */
[--C-:B------:R-:W-:Y:S01]  /*2660*/  FFMA R6, R6, UR18, -R41.reuse ;  /* 0x0000001206067c23 */ /* 0x100fe20008000829 */
[----:B------:R-:W-:Y:S01]  /*2670*/  FMUL R4, R4, 1.4426950216293334961 ;  /* 0x3fb8aa3b04047820 */ /* 0x000fe20000400000 */
[----:B------:R-:W-:Y:S01]  /*2680*/  FMUL R5, R5, 1.4426950216293334961 ;  /* 0x3fb8aa3b05057820 */ /* 0x000fe20000400000 */
[----:B0-----:R-:W0:Y:S01]  /*2690*/  LDSM.16.M88 R44, [R36+UR11+0x4000] ;  /* 0x0040000b242c783b */ /* 0x001e220008000000 */
[----:B------:R-:W-:Y:S01]  /*26a0*/  BAR.SYNC.DEFER_BLOCKING 0x0 ;  /* 0x0000000000007b1d */ /* 0x000fe20000010000 */
[----:B------:R-:W-:Y:S01]  /*26b0*/  FMUL R6, R6, 1.4426950216293334961 ;  /* 0x3fb8aa3b06067820 */ /* 0x000fe20000400000 */
[--C-:B------:R-:W-:Y:S01]  /*26c0*/  FFMA R7, R7, UR18, -R41.reuse ;  /* 0x0000001207077c23 */ /* 0x100fe20008000829 */
[----:B------:R-:W-:-:S03]  /*26d0*/  FFMA R8, R8, UR18, -R41 ;  /* 0x0000001208087c23 */ /* 0x000fc60008000829 */
[----:B------:R-:W-:Y:S01]  /*26e0*/  MUFU.EX2 R4, R4 ;  /* 0x0000000400047308 */ /* 0x000fe20000000800 */
[----:B------:R-:W-:Y:S01]  /*26f0*/  FMUL R7, R7, 1.4426950216293334961 ;  /* 0x3fb8aa3b07077820 */ /* 0x000fe20000400000 */
[----:B------:R-:W-:-:S06]  /*2700*/  FMUL R8, R8, 1.4426950216293334961 ;  /* 0x3fb8aa3b08087820 */ /* 0x000fcc0000400000 */
[----:B------:R-:W1:Y:S01]  /*2710*/  MUFU.EX2 R5, R5 ;  /* 0x0000000500057308 */ /* 0x000e620000000800 */
[--C-:B------:R-:W-:Y:S01]  /*2720*/  FFMA R9, R9, UR18, -R41.reuse ;  /* 0x0000001209097c23 */ /* 0x100fe20008000829 */
[----:B------:R-:W-:-:S06]  /*2730*/  FFMA R10, R10, UR18, -R41 ;  /* 0x000000120a0a7c23 */ /* 0x000fcc0008000829 */
[----:B------:R-:W0:Y:S01]  /*2740*/  MUFU.EX2 R6, R6 ;  /* 0x0000000600067308 */ /* 0x000e220000000800 */
[----:B------:R-:W-:Y:S01]  /*2750*/  FMUL R9, R9, 1.4426950216293334961 ;  /* 0x3fb8aa3b09097820 */ /* 0x000fe20000400000 */
[----:B------:R-:W-:-:S06]  /*2760*/  FMUL R10, R10, 1.4426950216293334961 ;  /* 0x3fb8aa3b0a0a7820 */ /* 0x000fcc0000400000 */
[----:B------:R-:W0:Y:S08]  /*2770*/  MUFU.EX2 R7, R7 ;  /* 0x0000000700077308 */ /* 0x000e300000000800 */
[----:B------:R-:W0:Y:S01]  /*2780*/  MUFU.EX2 R8, R8 ;  /* 0x0000000800087308 */ /* 0x000e220000000800 */
[----:B------:R-:W-:Y:S01]  /*2790*/  FMUL R11, R11, 1.4426950216293334961 ;  /* 0x3fb8aa3b0b0b7820 */ /* 0x000fe20000400000 */
[----:B------:R-:W-:-:S06]  /*27a0*/  FFMA R13, R13, UR18, -R41 ;  /* 0x000000120d0d7c23 */ /* 0x000fcc0008000829 */
        /* <DEDUP_REMOVED lines=26> */
[--C-:B------:R-:W-:Y:S01]  /*2950*/  FFMA R22, R22, UR18, -R41.reuse ;  /* 0x0000001216167c23 */ /* 0x100fe20008000829 */
[----:B------:R-:W-:-:S05]  /*2960*/  FFMA R28, R28, UR18, -R41 ;  /* 0x000000121c1c7c23 */ /* 0x000fca0008000829 */
[----:B------:R-:W0:Y:S01]  /*2970*/  MUFU.EX2 R19, R19 ;  /* 0x0000001300137308 */ /* 0x000e220000000800 */
[----:B--2---:R1:W-:Y:S04]  /*2980*/  STS.U16 [R38+UR11+0x4000], R45 ;  /* 0x0040002d26007988 */ /* 0x0043e8000800040b */
[----:B---3--:R0:W-:Y:S01]  /*2990*/  STS.U16 [R38+UR11+0x4c00], R110 ;  /* 0x004c006e26007988 */ /* 0x0081e2000800040b */
[----:B-1----:R-:W-:-:S04]  /*29a0*/  FADD R45, R4, R5 ;  /* 0x00000005042d7221 */ /* 0x002fc80000000000 */
[----:B0-----:R-:W-:-:S04]  /*29b0*/  FADD R110, R6, R45 ;  /* 0x0000002d066e7221 */ /* 0x001fc80000000000 */
[----:B------:R-:W-:-:S04]  /*29c0*/  FADD R45, R7, R110 ;  /* 0x0000006e072d7221 */ /* 0x000fc80000000000 */
[----:B------:R-:W-:-:S04]  /*29d0*/  FADD R110, R8, R45 ;  /* 0x0000002d086e7221 */ /* 0x000fc80000000000 */
[----:B------:R-:W-:-:S04]  /*29e0*/  FADD R45, R9, R110 ;  /* 0x0000006e092d7221 */ /* 0x000fc80000000000 */
[----:B------:R-:W-:-:S04]  /*29f0*/  FADD R45, R10, R45 ;  /* 0x0000002d0a2d7221 */ /* 0x000fc80000000000 */
[----:B------:R-:W-:-:S04]  /*2a00*/  FADD R110, R12, R45 ;  /* 0x0000002d0c6e7221 */ /* 0x000fc80000000000 */
[----:B------:R-:W-:-:S04]  /*2a10*/  FADD R110, R11, R110 ;  /* 0x0000006e0b6e7221 */ /* 0x000fc80000000000 */
[----:B------:R-:W-:-:S04]  /*2a20*/  FADD R45, R13, R110 ;  /* 0x0000006e0d2d7221 */ /* 0x000fc80000000000 */
[----:B------:R-:W-:Y:S01]  /*2a30*/  FADD R110, R14, R45 ;  /* 0x0000002d0e6e7221 */ /* 0x000fe20000000000 */
[----:B------:R-:W0:Y:S03]  /*2a40*/  MUFU.EX2 R20, R20 ;  /* 0x0000001400147308 */ /* 0x000e260000000800 */
[----:B------:R-:W-:Y:S01]  /*2a50*/  FADD R45, R15, R110 ;  /* 0x0000006e0f2d7221 */ /* 0x000fe20000000000 */
[----:B----4-:R1:W-:Y:S01]  /*2a60*/  STS.U16 [R38+UR11+0x4400], R109 ;  /* 0x0044006d26007988 */ /* 0x0103e2000800040b */
[----:B------:R-:W-:Y:S01]  /*2a70*/  FMUL R22, R22, 1.4426950216293334961 ;  /* 0x3fb8aa3b16167820 */ /* 0x000fe20000400000 */
[----:B------:R-:W-:Y:S01]  /*2a80*/  FFMA R23, R23, UR18, -R41 ;  /* 0x0000001217177c23 */ /* 0x000fe20008000829 */
[----:B------:R-:W-:Y:S01]  /*2a90*/  FADD R110, R16, R45 ;  /* 0x0000002d106e7221 */ /* 0x000fe20000000000 */
[----:B------:R-:W2:Y:S01]  /*2aa0*/  MUFU.EX2 R21, R21 ;  /* 0x0000001500157308 */ /* 0x000ea20000000800 */
[----:B------:R3:W-:Y:S01]  /*2ab0*/  STS.U16 [R38+UR11+0x5c00], R111 ;  /* 0x005c006f26007988 */ /* 0x0007e2000800040b */
[----:B------:R-:W-:Y:S01]  /*2ac0*/  FMUL R23, R23, 1.4426950216293334961 ;  /* 0x3fb8aa3b17177820 */ /* 0x000fe20000400000 */
[--C-:B------:R-:W-:Y:S01]  /*2ad0*/  FFMA R24, R24, UR18, -R41.reuse ;  /* 0x0000001218187c23 */ /* 0x100fe20008000829 */
[----:B-1----:R-:W-:Y:S01]  /*2ae0*/  FMUL R109, R28, 1.4426950216293334961 ;  /* 0x3fb8aa3b1c6d7820 */ /* 0x002fe20000400000 */
[----:B------:R-:W-:-:S03]  /*2af0*/  FFMA R28, R29, UR18, -R41 ;  /* 0x000000121d1c7c23 */ /* 0x000fc60008000829 */
[----:B------:R-:W1:Y:S01]  /*2b00*/  MUFU.EX2 R22, R22 ;  /* 0x0000001600167308 */ /* 0x000e620000000800 */
[----:B---3--:R-:W-:Y:S01]  /*2b10*/  FADD R111, R17, R110 ;  /* 0x0000006e116f7221 */ /* 0x008fe20000000000 */
[----:B------:R-:W-:Y:S01]  /*2b20*/  FMUL R45, R28, 1.4426950216293334961 ;  /* 0x3fb8aa3b1c2d7820 */ /* 0x000fe20000400000 */
[----:B------:R-:W-:Y:S01]  /*2b30*/  FMUL R24, R24, 1.4426950216293334961 ;  /* 0x3fb8aa3b18187820 */ /* 0x000fe20000400000 */
[----:B------:R-:W-:Y:S01]  /*2b40*/  FFMA R25, R25, UR18, -R41 ;  /* 0x0000001219197c23 */ /* 0x000fe20008000829 */
[----:B------:R-:W-:-:S03]  /*2b50*/  FADD R28, R18, R111 ;  /* 0x0000006f121c7221 */ /* 0x000fc60000000000 */
[----:B------:R-:W3:Y:S01]  /*2b60*/  MUFU.EX2 R23, R23 ;  /* 0x0000001700177308 */ /* 0x000ee20000000800 */
[--C-:B------:R-:W-:Y:S01]  /*2b70*/  FFMA R30, R30, UR18, -R41.reuse ;  /* 0x000000121e1e7c23 */ /* 0x100fe20008000829 */
[----:B------:R-:W-:Y:S01]  /*2b80*/  FMUL R25, R25, 1.4426950216293334961 ;  /* 0x3fb8aa3b19197820 */ /* 0x000fe20000400000 */
[----:B------:R-:W-:Y:S01]  /*2b90*/  FADD R111, R19, R28 ;  /* 0x0000001c136f7221 */ /* 0x000fe20000000000 */
[--C-:B------:R-:W-:Y:S01]  /*2ba0*/  FFMA R26, R26, UR18, -R41.reuse ;  /* 0x000000121a1a7c23 */ /* 0x100fe20008000829 */
[----:B------:R-:W-:Y:S01]  /*2bb0*/  FMUL R28, R30, 1.4426950216293334961 ;  /* 0x3fb8aa3b1e1c7820 */ /* 0x000fe20000400000 */
[----:B------:R-:W-:Y:S01]  /*2bc0*/  FFMA R27, R27, UR18, -R41 ;  /* 0x000000121b1b7c23 */ /* 0x000fe20008000829 */
[----:B0-----:R-:W-:Y:S01]  /*2bd0*/  FADD R30, R20, R111 ;  /* 0x0000006f141e7221 */ /* 0x001fe20000000000 */
[----:B------:R-:W0:Y:S01]  /*2be0*/  MUFU.EX2 R24, R24 ;  /* 0x0000001800187308 */ /* 0x000e220000000800 */
[----:B------:R-:W-:Y:S01]  /*2bf0*/  FMUL R26, R26, 1.4426950216293334961 ;  /* 0x3fb8aa3b1a1a7820 */ /* 0x000fe20000400000 */
[----:B------:R-:W-:-:S06]  /*2c00*/  FMUL R27, R27, 1.4426950216293334961 ;  /* 0x3fb8aa3b1b1b7820 */ /* 0x000fcc0000400000 */
[----:B------:R-:W4:Y:S01]  /*2c10*/  MUFU.EX2 R25, R25 ;  /* 0x0000001900197308 */ /* 0x000f220000000800 */
[----:B------:R-:W-:-:S07]  /*2c20*/  FFMA R31, R31, UR18, -R41 ;  /* 0x000000121f1f7c23 */ /* 0x000fce0008000829 */
[----:B------:R2:W-:Y:S01]  /*2c30*/  MUFU.EX2 R29, R109 ;  /* 0x0000006d001d7308 */ /* 0x0005e20000000800 */
[----:B------:R-:W-:Y:S01]  /*2c40*/  FFMA R32, R32, UR18, -R41 ;  /* 0x0000001220207c23 */ /* 0x000fe20008000829 */
[----:B--2---:R-:W-:-:S06]  /*2c50*/  FADD R109, R21, R30 ;  /* 0x0000001e156d7221 */ /* 0x004fcc0000000000 */
[----:B------:R-:W2:Y:S01]  /*2c60*/  MUFU.EX2 R26, R26 ;  /* 0x0000001a001a7308 */ /* 0x000ea20000000800 */
[----:B-1----:R-:W-:Y:S01]  /*2c70*/  FADD R110, R22, R109 ;  /* 0x0000006d166e7221 */ /* 0x002fe20000000000 */
[----:B------:R-:W-:-:S03]  /*2c80*/  FMUL R30, R31, 1.4426950216293334961 ;  /* 0x3fb8aa3b1f1e7820 */ /* 0x000fc60000400000 */
[----:B---3--:R-:W-:-:S03]  /*2c90*/  FADD R109, R23, R110 ;  /* 0x0000006e176d7221 */ /* 0x008fc60000000000 */
[----:B------:R-:W1:Y:S01]  /*2ca0*/  MUFU.EX2 R27, R27 ;  /* 0x0000001b001b7308 */ /* 0x000e620000000800 */
[----:B------:R-:W-:Y:S01]  /*2cb0*/  FMUL R31, R32, 1.4426950216293334961 ;  /* 0x3fb8aa3b201f7820 */ /* 0x000fe20000400000 */
[----:B0-----:R-:W-:-:S04]  /*2cc0*/  FADD R32, R24, R109 ;  /* 0x0000006d18207221 */ /* 0x001fc80000000000 */
[----:B----4-:R-:W-:Y:S02]  /*2cd0*/  FADD R109, R25, R32 ;  /* 0x00000020196d7221 */ /* 0x010fe40000000000 */
[----:B------:R-:W0:Y:S01]  /*2ce0*/  MUFU.EX2 R45, R45 ;  /* 0x0000002d002d7308 */ /* 0x000e220000000800 */
[----:B------:R-:W-:Y:S01]  /*2cf0*/  FFMA R33, R33, UR18, -R41 ;  /* 0x0000001221217c23 */ /* 0x000fe20008000829 */
[----:B--2---:R-:W-:-:S06]  /*2d00*/  FADD R110, R26, R109 ;  /* 0x0000006d1a6e7221 */ /* 0x004fcc0000000000 */
[----:B------:R-:W2:Y:S01]  /*2d10*/  MUFU.EX2 R28, R28 ;  /* 0x0000001c001c7308 */ /* 0x000ea20000000800 */
[----:B-1----:R-:W-:Y:S01]  /*2d20*/  FADD R110, R27, R110 ;  /* 0x0000006e1b6e7221 */ /* 0x002fe20000000000 */
[----:B------:R-:W-:Y:S01]  /*2d30*/  FFMA R34, R34, UR18, -R41 ;  /* 0x0000001222227c23 */ /* 0x000fe20008000829 */
[----:B------:R-:W-:-:S05]  /*2d40*/  FMUL R32, R33, 1.4426950216293334961 ;  /* 0x3fb8aa3b21207820 */ /* 0x000fca0000400000 */
[----:B------:R-:W1:Y:S01]  /*2d50*/  MUFU.EX2 R30, R30 ;  /* 0x0000001e001e7308 */ /* 0x000e620000000800 */
[----:B------:R-:W-:Y:S01]  /*2d60*/  FADD R110, R29, R110 ;  /* 0x0000006e1d6e7221 */ /* 0x000fe20000000000 */
[----:B------:R-:W-:Y:S01]  /*2d70*/  FMUL R33, R34, 1.4426950216293334961 ;  /* 0x3fb8aa3b22217820 */ /* 0x000fe20000400000 */
[----:B------:R-:W-:-:S05]  /*2d80*/  FFMA R35, R35, UR18, -R41 ;  /* 0x0000001223237c23 */ /* 0x000fca0008000829 */
[----:B------:R-:W3:Y:S01]  /*2d90*/  MUFU.EX2 R31, R31 ;  /* 0x0000001f001f7308 */ /* 0x000ee20000000800 */
[----:B0-----:R-:W-:Y:S01]  /*2da0*/  FADD R109, R45, R110 ;  /* 0x0000006e2d6d7221 */ /* 0x001fe20000000000 */
[----:B------:R-:W-:-:S06]  /*2db0*/  FMUL R35, R35, 1.4426950216293334961 ;  /* 0x3fb8aa3b23237820 */ /* 0x000fcc0000400000 */
[----:B------:R-:W0:Y:S01]  /*2dc0*/  MUFU.EX2 R32, R32 ;  /* 0x0000002000207308 */ /* 0x000e220000000800 */
[----:B--2---:R-:W-:Y:S01]  /*2dd0*/  FADD R109, R28, R109 ;  /* 0x0000006d1c6d7221 */ /* 0x004fe20000000000 */
[----:B------:R-:W-:Y:S02]  /*2de0*/  F2FP.F16.F32.PACK_AB R4, R5, R4 ;  /* 0x000000040504723e */ /* 0x000fe400000000ff */
[----:B------:R-:W-:-:S04]  /*2df0*/  F2FP.F16.F32.PACK_AB R5, R7, R6 ;  /* 0x000000060705723e */ /* 0x000fc800000000ff */
[----:B------:R-:W2:Y:S01]  /*2e00*/  MUFU.EX2 R33, R33 ;  /* 0x0000002100217308 */ /* 0x000ea20000000800 */
[----:B------:R-:W-:Y:S01]  /*2e10*/  F2FP.F16.F32.PACK_AB R7, R12, R10 ;  /* 0x0000000a0c07723e */ /* 0x000fe200000000ff */
[----:B-1----:R-:W-:Y:S01]  /*2e20*/  FADD R12, R30, R109 ;  /* 0x0000006d1e0c7221 */ /* 0x002fe20000000000 */
[----:B------:R-:W-:-:S05]  /*2e30*/  F2FP.F16.F32.PACK_AB R6, R9, R8 ;  /* 0x000000080906723e */ /* 0x000fca00000000ff */
[----:B------:R-:W1:Y:S01]  /*2e40*/  MUFU.EX2 R34, R35 ;  /* 0x0000002300227308 */ /* 0x000e620000000800 */
[----:B------:R-:W-:Y:S01]  /*2e50*/  F2FP.F16.F32.PACK_AB R9, R15, R14 ;  /* 0x0000000e0f09723e */ /* 0x000fe200000000ff */
[----:B---3--:R-:W-:Y:S01]  /*2e60*/  FADD R15, R31, R12 ;  /* 0x0000000c1f0f7221 */ /* 0x008fe20000000000 */
[----:B------:R-:W-:-:S03]  /*2e70*/  F2FP.F16.F32.PACK_AB R10, R17, R16 ;  /* 0x00000010110a723e */ /* 0x000fc600000000ff */
[----:B0-----:R-:W-:Y:S01]  /*2e80*/  FADD R16, R32, R15 ;  /* 0x0000000f20107221 */ /* 0x001fe20000000000 */
[----:B------:R-:W-:Y:S01]  /*2e90*/  UIADD3 UR17, UPT, UPT, UR12, 0x80, URZ ;  /* 0x000000800c117890 */ /* 0x000fe2000fffe0ff */
[----:B-----5:R-:W-:Y:S02]  /*2ea0*/  STS.U16 [R38+UR11+0x4800], R118 ;  /* 0x0048007626007988 */ /* 0x020fe4000800040b */
[----:B--2---:R-:W-:Y:S02]  /*2eb0*/  FADD R17, R33, R16 ;  /* 0x0000001021117221 */ /* 0x004fe40000000000 */
[----:B------:R-:W-:Y:S01]  /*2ec0*/  STS.U16 [R38+UR11+0x5000], R117 ;  /* 0x0050007526007988 */ /* 0x000fe2000800040b */
[----:B------:R-:W-:-:S03]  /*2ed0*/  UIADD3 UR7, UPT, UPT, UR7, UR17, URZ ;  /* 0x0000001107077290 */ /* 0x000fc6000fffe0ff */
[----:B------:R-:W-:Y:S04]  /*2ee0*/  STS.U16 [R38+UR11+0x5400], R112 ;  /* 0x0054007026007988 */ /* 0x000fe8000800040b */
[----:B------:R-:W-:Y:S04]  /*2ef0*/  STS.U16 [R38+UR11+0x5800], R116 ;  /* 0x0058007426007988 */ /* 0x000fe8000800040b */
[----:B------:R1:W-:Y:S01]  /*2f00*/  STS.U16 [R37+UR11+0x4600], R108 ;  /* 0x0046006c25007988 */ /* 0x0003e2000800040b */
[----:B------:R-:W-:Y:S01]  /*2f10*/  F2FP.F16.F32.PACK_AB R16, R45, R29 ;  /* 0x0000001d2d10723e */ /* 0x000fe200000000ff */
[----:B------:R-:W-:Y:S01]  /*2f20*/  UIADD3 UR22, UPT, UPT, UR22, -0x40, URZ ;  /* 0xffffffc016167890 */ /* 0x000fe2000fffe0ff */
[----:B------:R-:W-:Y:S01]  /*2f30*/  F2FP.F16.F32.PACK_AB R8, R13, R11 ;  /* 0x0000000b0d08723e */ /* 0x000fe200000000ff */
[----:B------:R0:W-:Y:S01]  /*2f40*/  STS.U16 [R37+UR11+0x4200], R115 ;  /* 0x0042007325007988 */ /* 0x0001e2000800040b */
[----:B------:R-:W-:Y:S01]  /*2f50*/  ULEA UR23, UR23, UR7, 0x12 ;  /* 0x0000000717177291 */ /* 0x000fe2000f8e90ff */
[----:B-1----:R-:W-:-:S02]  /*2f60*/  FADD R108, R34, R17 ;  /* 0x00000011226c7221 */ /* 0x002fc40000000000 */
[----:B------:R0:W-:Y:S01]  /*2f70*/  STS.U16 [R37+UR11+0x4a00], R113 ;  /* 0x004a007125007988 */ /* 0x0001e2000800040b */
[----:B------:R-:W-:-:S03]  /*2f80*/  F2FP.F16.F32.PACK_AB R11, R19, R18 ;  /* 0x00000012130b723e */ /* 0x000fc600000000ff */
        /* <DEDUP_REMOVED lines=10> */
[----:B------:R0:W1:Y:S01]  /*3030*/  SHFL.BFLY PT, R45, R108, 0x10, 0x1f ;  /* 0x0e001f006c2d7f89 */ /* 0x00006200000e0000 */
[----:B------:R-:W-:Y:S02]  /*3040*/  F2FP.F16.F32.PACK_AB R18, R32, R31 ;  /* 0x0000001f2012723e */ /* 0x000fe400000000ff */
[----:B------:R-:W-:Y:S01]  /*3050*/  F2FP.F16.F32.PACK_AB R19, R34, R33 ;  /* 0x000000212213723e */ /* 0x000fe200000000ff */
[----:B------:R-:W-:Y:S06]  /*3060*/  @!P2 BRA `(.L_x_9) ;  /* 0x000000000008a947 */ /* 0x000fec0003800000 */
[----:B------:R2:W-:Y:S01]  /*3070*/  STTM.16dp32bit_t0_t15.x16 tmem[UR23], R4 ;  /* 0x00000004000079ed */ /* 0x0005e20008a00017 */
[----:B------:R2:W-:Y:S02]  /*3080*/  STTM.16dp32bit_t16_t31.x16 tmem[UR23+0x10], R4 ;  /* 0x00001004000079ed */ /* 0x0005e40008a20017 */
.L_x_9:
[----:B------:R-:W3:Y:S02]  /*3090*/  FENCE.VIEW.ASYNC.T ;  /* 0x00000000000073c6 */ /* 0x000ee40000000200 */
[----:B---3--:R-:W-:Y:S06]  /*30a0*/  BAR.SYNC.DEFER_BLOCKING 0x0 ;  /* 0x0000000000007b1d */ /* 0x008fec0000010000 */
[----:B--2---:R-:W2:Y:S01]  /*30b0*/  LDTM.x32 R4, tmem[UR13] ;  /* 0x0000000d000479ee */ /* 0x004ea200082c0000 */
[----:B------:R-:W-:Y:S01]  /*30c0*/  NOP ;  /* 0x0000000000007918 */ /* 0x000fe20000000000 */
[----:B------:R-:W-:Y:S05]  /*30d0*/  @!P2 BRA `(.L_x_10) ;  /* 0x000000000084a947 */ /* 0x000fea0003800000 */
[C---:B--2---:R-:W-:Y:S01]  /*30e0*/  FMUL R4, R44.reuse, R4 ;  /* 0x000000042c047220 */ /* 0x044fe20000400000 */
[C---:B------:R-:W-:Y:S01]  /*30f0*/  FMUL R5, R44.reuse, R5 ;  /* 0x000000052c057220 */ /* 0x040fe20000400000 */
        /* <DEDUP_REMOVED lines=29> */
[----:B------:R-:W-:-:S04]  /*32d0*/  FMUL R35, R44, R35 ;  /* 0x000000232c237220 */ /* 0x000fc80000400000 */
[----:B------:R3:W-:Y:S03]  /*32e0*/  STTM.x32 tmem[UR13], R4 ;  /* 0x00000004000079ed */ /* 0x0007e600082c000d */
.L_x_10:
[----:B--2---:R-:W2:Y:S02]  /*32f0*/  FENCE.VIEW.ASYNC.T ;  /* 0x00000000000073c6 */ /* 0x004ea40000000200 */
[----:B--2---:R-:W-:Y:S01]  /*3300*/  BAR.SYNC.DEFER_BLOCKING 0x0 ;  /* 0x0000000000007b1d */ /* 0x004fe20000010000 */
[----:B-1----:R-:W-:Y:S01]  /*3310*/  FADD R45, R108, R45 ;  /* 0x0000002d6c2d7221 */ /* 0x002fe20000000000 */
[----:B------:R-:W-:-:S03]  /*3320*/  UISETP.GE.AND UP1, UPT, UR22, 0x1, UPT ;  /* 0x000000011600788c */ /* 0x000fc6000bf26270 */
[----:B------:R-:W-:Y:S01]  /*3330*/  FADD R45, R40, R45 ;  /* 0x0000002d282d7221 */ /* 0x000fe20000000000 */
[----:B------:R1:W-:Y:S06]  /*3340*/  MEMBAR.ALL.CTA ;  /* 0x0000000000007992 */ /* 0x0003ec0000008000 */
[----:B-1----:R-:W1:Y:S02]  /*3350*/  FENCE.VIEW.ASYNC.S ;  /* 0x00000000000073c6 */ /* 0x002e640000000000 */
[----:B-1----:R-:W-:Y:S06]  /*3360*/  BAR.SYNC.DEFER_BLOCKING 0x0 ;  /* 0x0000000000007b1d */ /* 0x002fec0000010000 */
[----:B------:R-:W-:Y:S05]  /*3370*/  @!P3 BRA `(.L_x_11) ;  /* 0x00000000007cb947 */ /* 0x000fea0003800000 */
[----:B------:R-:W-:Y:S01]  /*3380*/  UIADD3 UR5, UPT, UPT, UR11, 0x4000, URZ ;  /* 0x000040000b057890 */ /* 0x000fe2000fffe0ff */
[----:B------:R-:W-:Y:S01]  /*3390*/  UMOV UR4, URZ ;  /* 0x000000ff00047c82 */ /* 0x000fe20008000000 */
[----:B------:R-:W-:Y:S02]  /*33a0*/  UIADD3 UR7, UPT, UPT, UR12, 0x88, URZ ;  /* 0x000000880c077890 */ /* 0x000fe4000fffe0ff */
[----:B------:R-:W-:Y:S02]  /*33b0*/  USHF.R.U32.HI UR5, URZ, 0x4, UR5 ;  /* 0x00000004ff057899 */ /* 0x000fe40008011605 */
[----:B------:R-:W-:Y:S02]  /*33c0*/  UIADD3 UR8, UPT, UPT, UR12, 0x90, URZ ;  /* 0x000000900c087890 */ /* 0x000fe4000fffe0ff */
[----:B------:R-:W-:Y:S02]  /*33d0*/  USGXT.U32 UR18, UR5, 0xe ;  /* 0x0000000e0512789a */ /* 0x000fe40008000000 */
[----:B------:R-:W-:-:S02]  /*33e0*/  UIADD3 UR20, UPT, UPT, UR12, 0x98, URZ ;  /* 0x000000980c147890 */ /* 0x000fc4000fffe0ff */
[----:B------:R-:W-:Y:S01]  /*33f0*/  UIADD3 UR26, UP2, UPT, UR18, 0x2, URZ ;  /* 0x00000002121a7890 */ /* 0x000fe2000ff5e0ff */
[----:B------:R-:W-:Y:S01]  /*3400*/  UMOV UR24, 0x0 ;  /* 0x0000000000187882 */ /* 0x000fe20000000000 */
[----:B------:R-:W-:Y:S02]  /*3410*/  UMOV UR25, 0x8100010 ;  /* 0x0810001000197882 */ /* 0x000fe40000000000 */
[----:B------:R-:W-:Y:S02]  /*3420*/  UIADD3.X UR27, UPT, UPT, UR4, 0x40004040, URZ, UP2, !UPT ;  /* 0x40004040041b7890 */ /* 0x000fe400097fe4ff */
[----:B------:R-:W-:Y:S02]  /*3430*/  UIADD3 UR30, UP2, UPT, UR26, 0x2, URZ ;  /* 0x000000021a1e7890 */ /* 0x000fe4000ff5e0ff */
[----:B------:R-:W-:Y:S02]  /*3440*/  UIADD3 UR36, UP3, UPT, UR26, 0x4, URZ ;  /* 0x000000041a247890 */ /* 0x000fe4000ff7e0ff */
[----:B------:R-:W-:-:S02]  /*3450*/  UIADD3.X UR31, UPT, UPT, UR27, URZ, URZ, UP2, !UPT ;  /* 0x000000ff1b1f7290 */ /* 0x000fc400097fe4ff */
[----:B------:R-:W-:Y:S01]  /*3460*/  UIADD3.X UR37, UPT, UPT, UR27, URZ, URZ, UP3, !UPT ;  /* 0x000000ff1b257290 */ /* 0x000fe20009ffe4ff */
[----:B------:R-:W-:Y:S01]  /*3470*/  UMOV UR19, 0x40004040 ;  /* 0x4000404000137882 */ /* 0x000fe20000000000 */
[----:B------:R-:W-:Y:S01]  /*3480*/  UMOV UR28, 0x0 ;  /* 0x00000000001c7882 */ /* 0x000fe20000000000 */
[----:B------:R-:W-:Y:S01]  /*3490*/  UMOV UR29, 0x8100010 ;  /* 0x08100010001d7882 */ /* 0x000fe20000000000 */
[----:B------:R-:W-:Y:S01]  /*34a0*/  UMOV UR34, 0x0 ;  /* 0x0000000000227882 */ /* 0x000fe20000000000 */
[----:B------:R-:W-:Y:S01]  /*34b0*/  UMOV UR35, 0x8100010 ;  /* 0x0810001000237882 */ /* 0x000fe20000000000 */
[----:B------:R-:W-:Y:S01]  /*34c0*/  UMOV UR4, UR16 ;  /* 0x0000001000047c82 */ /* 0x000fe20008000000 */
[----:B------:R-:W-:Y:S01]  /*34d0*/  UMOV UR5, URZ ;  /* 0x000000ff00057c82 */ /* 0x000fe20008000000 */
[----:B------:R1:W-:Y:S01]  /*34e0*/  UTCHMMA tmem[UR17], gdesc[UR18], tmem[UR12], tmem[UR24], idesc[UR25], UPT ;  /* 0x00ff1812110079ea */ /* 0x0003e2000b80000c */
[----:B------:R-:W-:Y:S01]  /*34f0*/  UMOV UR38, 0x0 ;  /* 0x0000000000267882 */ /* 0x000fe20000000000 */
[----:B------:R-:W-:Y:S01]  /*3500*/  UMOV UR39, 0x8100010 ;  /* 0x0810001000277882 */ /* 0x000fe20000000000 */
[----:B------:R1:W-:Y:S01]  /*3510*/  UTCHMMA tmem[UR7], gdesc[UR26], tmem[UR12], tmem[UR28], idesc[UR29], UPT ;  /* 0x00ff1c1a070079ea */ /* 0x0003e2000b80000c */
[----:B------:R-:W-:Y:S01]  /*3520*/  UMOV UR4, UR4 ;  /* 0x0000000400047c82 */ /* 0x000fe20008000000 */
[----:B------:R1:W-:Y:S01]  /*3530*/  UTCHMMA tmem[UR8], gdesc[UR30], tmem[UR12], tmem[UR34], idesc[UR35], UPT ;  /* 0x00ff221e080079ea */ /* 0x0003e2000b80000c */
[----:B------:R1:W-:Y:S01]  /*3540*/  UTCHMMA tmem[UR20], gdesc[UR36], tmem[UR12], tmem[UR38], idesc[UR39], UPT ;  /* 0x00ff2624140079ea */ /* 0x0003e2000b80000c */
[----:B------:R1:W-:Y:S01]  /*3550*/  UTCBAR [UR4], URZ ;  /* 0x000000ff040073e9 */ /* 0x0003e200080000ff */
[----:B------:R-:W-:Y:S01]  /*3560*/  NOP ;  /* 0x0000000000007918 */ /* 0x000fe20000000000 */
.L_x_11:
[----:B------:R-:W-:Y:S01]  /*3570*/  FSEL R40, R41, -INF , P2 ;  /* 0xff80000029287808 */ /* 0x000fe20001000000 */
[----:B------:R-:W-:Y:S01]  /*3580*/  UMOV UR5, URZ ;  /* 0x000000ff00057c82 */ /* 0x000fe20008000000 */
[----:B------:R-:W-:Y:S01]  /*3590*/  FSEL R41, R45, 1, P2 ;  /* 0x3f8000002d297808 */ /* 0x000fe20001000000 */
[----:B------:R-:W-:Y:S06]  /*35a0*/  BRA.U !UP1, `(.L_x_12) ;  /* 0x0000001d09147547 */ /* 0x000fec000b800000 */
[----:B-1----:R-:W-:Y:S01]  /*35b0*/  USHF.R.U32.HI UR26, URZ, 0x4, UR6 ;  /* 0x00000004ff1a7899 */ /* 0x002fe20008011606 */
[----:B------:R-:W-:Y:S01]  /*35c0*/  IMAD.SHL.U32 R39, R39, 0x40, RZ ;  /* 0x0000004027277824 */ /* 0x000fe200078e00ff */
[----:B------:R-:W-:Y:S01]  /*35d0*/  UIADD3 UR7, UPT, UPT, UR11, 0x8000, URZ ;  /* 0x000080000b077890 */ /* 0x000fe2000fffe0ff */
[----:B------:R-:W-:Y:S01]  /*35e0*/  HFMA2 R109, -RZ, RZ, 0, 0 ;  /* 0x00000000ff6d7431 */ /* 0x000fe200000001ff */
[----:B------:R-:W-:Y:S01]  /*35f0*/  USHF.R.U32.HI UR20, URZ, 0x4, UR11 ;  /* 0x00000004ff147899 */ /* 0x000fe2000801160b */
[----:B0-----:R-:W-:Y:S01]  /*3600*/  MOV R108, R40 ;  /* 0x00000028006c7202 */ /* 0x001fe20000000f00 */
[----:B------:R-:W-:Y:S01]  /*3610*/  USGXT.U32 UR26, UR26, 0xe ;  /* 0x0000000e1a1a789a */ /* 0x000fe20008000000 */
[----:B------:R-:W-:Y:S01]  /*3620*/  MOV R44, R39 ;  /* 0x00000027002c7202 */ /* 0x000fe20000000f00 */
[----:B------:R-:W-:Y:S02]  /*3630*/  USHF.R.U32.HI UR7, URZ, 0x4, UR7 ;  /* 0x00000004ff077899 */ /* 0x000fe40008011607 */
[----:B------:R-:W-:-:S02]  /*3640*/  USGXT.U32 UR20, UR20, 0xe ;  /* 0x0000000e1414789a */ /* 0x000fc40008000000 */
[----:B------:R-:W-:Y:S02]  /*3650*/  UIADD3 UR18, UP2, UPT, UR26, 0x2, URZ ;  /* 0x000000021a127890 */ /* 0x000fe4000ff5e0ff */
[----:B------:R-:W-:Y:S01]  /*3660*/  USGXT.U32 UR30, UR7, 0xe ;  /* 0x0000000e071e789a */ /* 0x000fe20008000000 */
[----:B------:R-:W-:Y:S01]  /*3670*/  UMOV UR4, URZ ;  /* 0x000000ff00047c82 */ /* 0x000fe20008000000 */
[----:B------:R-:W-:Y:S02]  /*3680*/  ULOP3.LUT UR28, UR20, 0x2000000, URZ, 0xfc, !UPT ;  /* 0x02000000141c7892 */ /* 0x000fe4000f8efcff */
[----:B------:R-:W-:Y:S02]  /*3690*/  USHF.L.U32 UR24, UR9, 0x6, URZ ;  /* 0x0000000609187899 */ /* 0x000fe400080006ff */
[----:B------:R-:W-:Y:S02]  /*36a0*/  UIADD3 UR20, UP3, UPT, UR20, 0x2000080, URZ ;  /* 0x0200008014147890 */ /* 0x000fe4000ff7e0ff */
[----:B------:R-:W-:-:S02]  /*36b0*/  UIADD3.X UR19, UPT, UPT, UR4, 0x40004040, URZ, UP2, !UPT ;  /* 0x4000404004137890 */ /* 0x000fc400097fe4ff */
[----:B------:R-:W-:Y:S01]  /*36c0*/  UIADD3 UR40, UP2, UPT, UR30, 0x2, URZ ;  /* 0x000000021e287890 */ /* 0x000fe2000ff5e0ff */
[----:B------:R-:W-:Y:S01]  /*36d0*/  IMAD.U32 R45, RZ, RZ, UR24 ;  /* 0x00000018ff2d7e24 */ /* 0x000fe2000f8e00ff */
[----:B------:R-:W-:Y:S01]  /*36e0*/  UMOV UR6, URZ ;  /* 0x000000ff00067c82 */ /* 0x000fe20008000000 */
[----:B------:R-:W-:Y:S01]  /*36f0*/  UMOV UR5, URZ ;  /* 0x000000ff00057c82 */ /* 0x000fe20008000000 */
[----:B------:R-:W-:Y:S02]  /*3700*/  UISETP.NE.U32.AND UP1, UPT, UR21, URZ, UPT ;  /* 0x000000ff1500728c */ /* 0x000fe4000bf25070 */
[----:B------:R-:W-:Y:S02]  /*3710*/  UIADD3.X UR21, UPT, UPT, UR6, 0x40004040, URZ, UP3, !UPT ;  /* 0x4000404006157890 */ /* 0x000fe40009ffe4ff */
[----:B------:R-:W-:Y:S02]  /*3720*/  UIADD3 UR42, UP3, UPT, UR20, 0x80, URZ ;  /* 0x00000080142a7890 */ /* 0x000fe4000ff7e0ff */
[----:B------:R-:W-:-:S02]  /*3730*/  UIADD3 UR38, UP4, UPT, UR20, 0x100, URZ ;  /* 0x0000010014267890 */ /* 0x000fc4000ff9e0ff */
[----:B------:R-:W-:Y:S01]  /*3740*/  UIADD3.X UR41, UPT, UPT, UR5, 0x40004040, URZ, UP2, !UPT ;  /* 0x4000404005297890 */ /* 0x000fe200097fe4ff */
[----:B------:R-:W0:Y:S01]  /*3750*/  LDCU UR52, c[0x0][0x3a8] ;  /* 0x00007500ff3477ac */ /* 0x000e220008000800 */
[----:B------:R-:W-:Y:S02]  /*3760*/  UIADD3.X UR43, UPT, UPT, UR21, URZ, URZ, UP3, !UPT ;  /* 0x000000ff152b7290 */ /* 0x000fe40009ffe4ff */
[----:B------:R-:W-:Y:S02]  /*3770*/  UIADD3.X UR39, UPT, UPT, UR21, URZ, URZ, UP4, !UPT ;  /* 0x000000ff15277290 */ /* 0x000fe4000a7fe4ff */
[----:B------:R-:W-:Y:S02]  /*3780*/  UIADD3.64 UR44, UPT, UPT, UR18, 0x2, URZ ;  /* 0x00000002122c7897 */ /* 0x000fe4000fffe0ff */
[----:B------:R-:W-:Y:S02]  /*3790*/  UIADD3.64 UR46, UPT, UPT, UR18, 0x4, URZ ;  /* 0x00000004122e7897 */ /* 0x000fe4000fffe0ff */
[----:B------:R-:W-:-:S02]  /*37a0*/  UIADD3.64 UR48, UPT, UPT, UR40, 0x2, URZ ;  /* 0x0000000228307897 */ /* 0x000fc4000fffe0ff */
[----:B------:R-:W-:Y:S01]  /*37b0*/  UIADD3.64 UR50, UPT, UPT, UR40, 0x4, URZ ;  /* 0x0000000428327897 */ /* 0x000fe2000fffe0ff */
[----:B------:R-:W-:-:S11]  /*37c0*/  UMOV UR25, 0x1 ;  /* 0x0000000100197882 */ /* 0x000fd60000000000 */
.L_x_17:
[----:B-1-3--:R-:W-:-:S04]  /*37d0*/  IMAD.WIDE R4, R44, 0x2, R106 ;  /* 0x000000022c047825 */ /* 0x00afc800078e026a */
[C---:B------:R-:W-:Y:S01]  /*37e0*/  IMAD.WIDE R6, R44.reuse, 0x2, R102 ;  /* 0x000000022c067825 */ /* 0x040fe200078e0266 */
[----:B------:R-:W2:Y:S03]  /*37f0*/  LDG.E.U16 R25, desc[UR32][R4.64] ;  /* 0x0000002004197981 */ /* 0x000ea6000c1e1500 */
[C---:B------:R-:W-:Y:S01]  /*3800*/  IMAD.WIDE R10, R44.reuse, 0x2, R98 ;  /* 0x000000022c0a7825 */ /* 0x040fe200078e0262 */
[----:B------:R1:W3:Y:S03]  /*3810*/  LDG.E.U16 R27, desc[UR32][R6.64] ;  /* 0x00000020061b7981 */ /* 0x0002e6000c1e1500 */
[C---:B------:R-:W-:Y:S01]  /*3820*/  IMAD.WIDE R14, R44.reuse, 0x2, R94 ;  /* 0x000000022c0e7825 */ /* 0x040fe200078e025e */
[----:B------:R4:W5:Y:S03]  /*3830*/  LDG.E.U16 R29, desc[UR32][R10.64] ;  /* 0x000000200a1d7981 */ /* 0x000966000c1e1500 */
[C---:B------:R-:W-:Y:S01]  /*3840*/  IMAD.WIDE R16, R44.reuse, 0x2, R90 ;  /* 0x000000022c107825 */ /* 0x040fe200078e025a */
[----:B------:R0:W5:Y:S03]  /*3850*/  LDG.E.U16 R31, desc[UR32][R14.64] ;  /* 0x000000200e1f7981 */ /* 0x000166000c1e1500 */
[C---:B------:R-:W-:Y:S01]  /*3860*/  IMAD.WIDE R18, R44.reuse, 0x2, R86 ;  /* 0x000000022c127825 */ /* 0x040fe200078e0256 */
[----:B------:R0:W5:Y:S03]  /*3870*/  LDG.E.U16 R33, desc[UR32][R16.64] ;  /* 0x0000002010217981 */ /* 0x000166000c1e1500 */
[C---:B------:R-:W-:Y:S01]  /*3880*/  IMAD.WIDE R20, R44.reuse, 0x2, R82 ;  /* 0x000000022c147825 */ /* 0x040fe200078e0252 */
[----:B------:R0:W5:Y:S03]  /*3890*/  LDG.E.U16 R35, desc[UR32][R18.64] ;  /* 0x0000002012237981 */ /* 0x000166000c1e1500 */
[----:B------:R-:W-:-:S02]  /*38a0*/  IMAD.WIDE R22, R44, 0x2, R78 ;  /* 0x000000022c167825 */ /* 0x000fc400078e024e */
[----:B------:R-:W5:Y:S02]  /*38b0*/  LDG.E.U16 R21, desc[UR32][R20.64] ;  /* 0x0000002014157981 */ /* 0x000f64000c1e1500 */
[C---:B-1----:R-:W-:Y:S02]  /*38c0*/  IMAD.WIDE R6, R44.reuse, 0x2, R104 ;  /* 0x000000022c067825 */ /* 0x042fe400078e0268 */
[----:B------:R-:W5:Y:S02]  /*38d0*/  LDG.E.U16 R23, desc[UR32][R22.64] ;  /* 0x0000002016177981 */ /* 0x000f64000c1e1500 */
[C---:B------:R-:W-:Y:S02]  /*38e0*/  IMAD.WIDE R8, R44.reuse, 0x2, R100 ;  /* 0x000000022c087825 */ /* 0x040fe400078e0264 */
[----:B------:R-:W5:Y:S02]  /*38f0*/  LDG.E.U16 R6, desc[UR32][R6.64] ;  /* 0x0000002006067981 */ /* 0x000f64000c1e1500 */
[----:B------:R-:W-:-:S02]  /*3900*/  IMAD.WIDE R12, R44, 0x2, R96 ;  /* 0x000000022c0c7825 */ /* 0x000fc400078e0260 */
[----:B------:R-:W5:Y:S02]  /*3910*/  LDG.E.U16 R8, desc[UR32][R8.64] ;  /* 0x0000002008087981 */ /* 0x000f64000c1e1500 */
[C---:B----4-:R-:W-:Y:S02]  /*3920*/  IMAD.WIDE R10, R44.reuse, 0x2, R92 ;  /* 0x000000022c0a7825 */ /* 0x050fe400078e025c */
[----:B------:R-:W4:Y:S02]  /*3930*/  LDG.E.U16 R12, desc[UR32][R12.64] ;  /* 0x000000200c0c7981 */ /* 0x000f24000c1e1500 */
[C---:B0-----:R-:W-:Y:S02]  /*3940*/  IMAD.WIDE R14, R44.reuse, 0x2, R88 ;  /* 0x000000022c0e7825 */ /* 0x041fe400078e0258 */
[----:B------:R-:W4:Y:S02]  /*3950*/  LDG.E.U16 R10, desc[UR32][R10.64] ;  /* 0x000000200a0a7981 */ /* 0x000f24000c1e1500 */
[----:B------:R-:W-:-:S02]  /*3960*/  IMAD.WIDE R16, R44, 0x2, R84 ;  /* 0x000000022c107825 */ /* 0x000fc400078e0254 */
[----:B------:R-:W4:Y:S02]  /*3970*/  LDG.E.U16 R14, desc[UR32][R14.64] ;  /* 0x000000200e0e7981 */ /* 0x000f24000c1e1500 */
[C---:B------:R-:W-:Y:S02]  /*3980*/  IMAD.WIDE R18, R44.reuse, 0x2, R80 ;  /* 0x000000022c127825 */ /* 0x040fe400078e0250 */
[----:B------:R-:W4:Y:S02]  /*3990*/  LDG.E.U16 R16, desc[UR32][R16.64] ;  /* 0x0000002010107981 */ /* 0x000f24000c1e1500 */
[----:B------:R-:W-:Y:S02]  /*39a0*/  IMAD.WIDE R4, R44, 0x2, R76 ;  /* 0x000000022c047825 */ /* 0x000fe400078e024c */
[----:B------:R-:W4:Y:S04]  /*39b0*/  LDG.E.U16 R18, desc[UR32][R18.64] ;  /* 0x0000002012127981 */ /* 0x000f28000c1e1500 */
[----:B------:R-:W4:Y:S01]  /*39c0*/  LDG.E.U16 R4, desc[UR32][R4.64] ;  /* 0x0000002004047981 */ /* 0x000f22000c1e1500 */
[----:B------:R-:W-:-:S02]  /*39d0*/  UMOV UR8, 0x1 ;  /* 0x0000000100087882 */ /* 0x000fc40000000000 */
[----:B------:R-:W-:-:S04]  /*39e0*/  @!UP0 UIADD3 UR8, UPT, UPT, -UR8, 0x100000, URZ ;  /* 0x0010000008088890 */ /* 0x000fc8000fffe1ff */
[----:B------:R-:W-:Y:S02]  /*39f0*/  @!UP0 USHF.L.U32 UR9, UR8, 0xb, URZ ;  /* 0x0000000b08098899 */ /* 0x000fe400080006ff */
[----:B------:R-:W-:Y:S01]  /*3a00*/  @!UP0 USHF.L.U32 UR8, UR8, 0x1, URZ ;  /* 0x0000000108088899 */ /* 0x000fe200080006ff */
[----:B------:R-:W-:Y:S01]  /*3a10*/  VOTEU.ALL UP2, P1 ;  /* 0x0000000000ff7886 */ /* 0x000fe20000840000 */
[----:B--2---:R0:W-:Y:S04]  /*3a20*/  STS.U16 [R38+UR11+0x6000], R25 ;  /* 0x0060001926007988 */ /* 0x0041e8000800040b */
[----:B---3--:R0:W-:Y:S04]  /*3a30*/  STS.U16 [R38+UR11+0x6400], R27 ;  /* 0x0064001b26007988 */ /* 0x0081e8000800040b */
[----:B-----5:R0:W-:Y:S04]  /*3a40*/  STS.U16 [R38+UR11+0x6800], R29 ;  /* 0x0068001d26007988 */ /* 0x0201e8000800040b */
[----:B------:R0:W-:Y:S04]  /*3a50*/  STS.U16 [R38+UR11+0x6c00], R31 ;  /* 0x006c001f26007988 */ /* 0x0001e8000800040b */
[----:B------:R0:W-:Y:S04]  /*3a60*/  STS.U16 [R38+UR11+0x7000], R33 ;  /* 0x0070002126007988 */ /* 0x0001e8000800040b */
[----:B------:R0:W-:Y:S04]  /*3a70*/  STS.U16 [R38+UR11+0x7400], R35 ;  /* 0x0074002326007988 */ /* 0x0001e8000800040b */
[----:B------:R0:W-:Y:S04]  /*3a80*/  STS.U16 [R38+UR11+0x7800], R21 ;  /* 0x0078001526007988 */ /* 0x0001e8000800040b */
[----:B------:R0:W-:Y:S04]  /*3a90*/  STS.U16 [R38+UR11+0x7c00], R23 ;  /* 0x007c001726007988 */ /* 0x0001e8000800040b */
[----:B------:R0:W-:Y:S04]  /*3aa0*/  STS.U16 [R37+UR11+0x6200], R6 ;  /* 0x0062000625007988 */ /* 0x0001e8000800040b */
[----:B------:R0:W-:Y:S04]  /*3ab0*/  STS.U16 [R37+UR11+0x6600], R8 ;  /* 0x0066000825007988 */ /* 0x0001e8000800040b */
[----:B----4-:R0:W-:Y:S04]  /*3ac0*/  STS.U16 [R37+UR11+0x6a00], R12 ;  /* 0x006a000c25007988 */ /* 0x0101e8000800040b */
[----:B------:R0:W-:Y:S04]  /*3ad0*/  STS.U16 [R37+UR11+0x6e00], R10 ;  /* 0x006e000a25007988 */ /* 0x0001e8000800040b */
[----:B------:R0:W-:Y:S04]  /*3ae0*/  STS.U16 [R37+UR11+0x7200], R14 ;  /* 0x0072000e25007988 */ /* 0x0001e8000800040b */
[----:B------:R0:W-:Y:S04]  /*3af0*/  STS.U16 [R37+UR11+0x7600], R16 ;  /* 0x0076001025007988 */ /* 0x0001e8000800040b */
[----:B------:R0:W-:Y:S04]  /*3b00*/  STS.U16 [R37+UR11+0x7a00], R18 ;  /* 0x007a001225007988 */ /* 0x0001e8000800040b */
[----:B------:R0:W-:Y:S01]  /*3b10*/  STS.U16 [R37+UR11+0x7e00], R4 ;  /* 0x007e000425007988 */ /* 0x0001e2000800040b */
[----:B------:R1:W-:Y:S06]  /*3b20*/  MEMBAR.ALL.CTA ;  /* 0x0000000000007992 */ /* 0x0003ec0000008000 */
[----:B-1----:R-:W-:Y:S04]  /*3b30*/  FENCE.VIEW.ASYNC.S ;  /* 0x00000000000073c6 */ /* 0x002fe80000000000 */
[----:B------:R-:W1:Y:S02]  /*3b40*/  FENCE.VIEW.ASYNC.S ;  /* 0x00000000000073c6 */ /* 0x000e640000000000 */
[----:B-1----:R0:W1:Y:S02]  /*3b50*/  @!UP2 SYNCS.EXCH.64 URZ, [UR11+0xa010], UR8 ;  /* 0x00a010080bffa5b2 */ /* 0x0020640008000100 */
[----:B-1----:R-:W-:Y:S06]  /*3b60*/  BAR.SYNC.DEFER_BLOCKING 0x0 ;  /* 0x0000000000007b1d */ /* 0x002fec0000010000 */
[----:B0-----:R-:W-:Y:S05]  /*3b70*/  BRA.U UP1, `(.L_x_13) ;  /* 0x00000001014c7547 */ /* 0x001fea000b800000 */
[----:B------:R-:W-:Y:S01]  /*3b80*/  UIADD3 UR8, UPT, UPT, UR11, 0xa010, URZ ;  /* 0x0000a0100b087890 */ /* 0x000fe2000fffe0ff */
        /* <DEDUP_REMOVED lines=8> */
[----:B------:R0:W-:Y:S01]  /*3c10*/  UTCHMMA gdesc[UR28], gdesc[UR26], tmem[UR14], tmem[UR34], idesc[UR35], !UPT ;  /* 0x00ff221a1c0075ea */ /* 0x0001e2000f80000e */
[----:B------:R-:W-:Y:S01]  /*3c20*/  UMOV UR9, URZ ;  /* 0x000000ff00097c82 */ /* 0x000fe20008000000 */
        /* <DEDUP_REMOVED lines=8> */
.L_x_13:
[----:B------:R-:W1:Y:S02]  /*3cb0*/  SYNCS.PHASECHK.TRANS64.TRYWAIT P2, [UR11+0xa010], RZ ;  /* 0x00a010ffff0075a7 */ /* 0x000e64000804110b */
[----:B-1----:R-:W-:Y:S05]  /*3cc0*/  @!P2 BRA `(.L_x_14) ;  /* 0x0000002c008ca947 */ /* 0x002fea0003800000 */
.L_x_23:
[----:B------:R-:W-:Y:S01]  /*3cd0*/  BAR.SYNC.DEFER_BLOCKING 0x0 ;  /* 0x0000000000007b1d */ /* 0x000fe20000010000 */
[----:B------:R-:W-:-:S05]  /*3ce0*/  SHF.L.U32 R114, R109, 0x1f, RZ ;  /* 0x0000001f6d727819 */ /* 0x000fca00000006ff */
[----:B------:R-:W-:Y:S01]  /*3cf0*/  LDTM.16dp32bit_t0_t15.x32 R4, tmem[UR15] ;  /* 0x0000000f000479ee */ /* 0x000fe20008a80000 */
[----:B------:R-:W1:Y:S01]  /*3d00*/  LDTM.16dp32bit_t16_t31.x32 R4, tmem[UR15+0x20] ;  /* 0x0000200f000479ee */ /* 0x000e620008aa0000 */
[----:B------:R-:W2:Y:S01]  /*3d10*/  @!P1 SYNCS.CCTL.IV [UR11+0xa010] ;  /* 0x00a01000ff0099b1 */ /* 0x000ea2000800000b */
[----:B------:R-:W-:Y:S01]  /*3d20*/  NOP ;  /* 0x0000000000007918 */ /* 0x000fe20000000000 */
[----:B-1----:R-:W-:Y:S01]  /*3d30*/  FMUL R40, R4, UR52 ;  /* 0x0000003404287c20 */ /* 0x002fe20008400000 */
[----:B------:R-:W-:Y:S01]  /*3d40*/  FMUL R111, R5, UR52 ;  /* 0x00000034056f7c20 */ /* 0x000fe20008400000 */
[----:B------:R-:W-:Y:S01]  /*3d50*/  FMUL R110, R6, UR52 ;  /* 0x00000034066e7c20 */ /* 0x000fe20008400000 */
[----:B------:R-:W-:Y:S01]  /*3d60*/  FMUL R112, R7, UR52 ;  /* 0x0000003407707c20 */ /* 0x000fe20008400000 */
[----:B------:R-:W-:-:S03]  /*3d70*/  FMUL R113, R8, UR52 ;  /* 0x0000003408717c20 */ /* 0x000fc60008400000 */
        /* <DEDUP_REMOVED lines=40> */
[----:B------:R-:W-:-:S03]  /*4000*/  FMUL R110, R35, UR52 ;  /* 0x00000034236e7c20 */ /* 0x000fc60008400000 */
[----:B------:R-:W-:-:S04]  /*4010*/  FMNMX3 R111, R112, R40, R111, !PT ;  /* 0x00000028706f7276 */ /* 0x000fc8000780006f */
[----:B------:R-:W-:-:S05]  /*4020*/  FMNMX R111, R110, R111, !PT ;  /* 0x0000006f6e6f7209 */ /* 0x000fca0007800000 */
[----:B------:R-:W1:Y:S02]  /*4030*/  SHFL.BFLY PT, R40, R111, 0x10, 0x1f ;  /* 0x0e001f006f287f89 */ /* 0x000e6400000e0000 */
[----:B-1----:R-:W-:-:S05]  /*4040*/  FMNMX3 R40, R111, R40, R108, !PT ;  /* 0x000000286f287276 */ /* 0x002fca000780006c */
[--C-:B------:R-:W-:Y:S01]  /*4050*/  FFMA R4, R4, UR52, -R40.reuse ;  /* 0x0000003404047c23 */ /* 0x100fe20008000828 */
[--C-:B------:R-:W-:Y:S01]  /*4060*/  FFMA R5, R5, UR52, -R40.reuse ;  /* 0x0000003405057c23 */ /* 0x100fe20008000828 */
[--C-:B------:R-:W-:Y:S01]  /*4070*/  FFMA R6, R6, UR52, -R40.reuse ;  /* 0x0000003406067c23 */ /* 0x100fe20008000828 */
[--C-:B------:R-:W-:Y:S01]  /*4080*/  FFMA R7, R7, UR52, -R40.reuse ;  /* 0x0000003407077c23 */ /* 0x100fe20008000828 */
[----:B------:R-:W-:Y:S01]  /*4090*/  FMUL R4, R4, 1.4426950216293334961 ;  /* 0x3fb8aa3b04047820 */ /* 0x000fe20000400000 */
[----:B------:R-:W-:Y:S01]  /*40a0*/  FMUL R110, R5, 1.4426950216293334961 ;  /* 0x3fb8aa3b056e7820 */ /* 0x000fe20000400000 */
[----:B------:R-:W-:Y:S01]  /*40b0*/  FMUL R5, R6, 1.4426950216293334961 ;  /* 0x3fb8aa3b06057820 */ /* 0x000fe20000400000 */
[----:B------:R-:W-:Y:S01]  /*40c0*/  FMUL R7, R7, 1.4426950216293334961 ;  /* 0x3fb8aa3b07077820 */ /* 0x000fe20000400000 */
[--C-:B------:R-:W-:Y:S01]  /*40d0*/  FFMA R8, R8, UR52, -R40.reuse ;  /* 0x0000003408087c23 */ /* 0x100fe20008000828 */
[--C-:B------:R-:W-:Y:S01]  /*40e0*/  FFMA R9, R9, UR52, -R40.reuse ;  /* 0x0000003409097c23 */ /* 0x100fe20008000828 */
[----:B------:R-:W-:Y:S01]  /*40f0*/  MUFU.EX2 R4, R4 ;  /* 0x0000000400047308 */ /* 0x000fe20000000800 */
[--C-:B------:R-:W-:Y:S01]  /*4100*/  FFMA R10, R10, UR52, -R40.reuse ;  /* 0x000000340a0a7c23 */ /* 0x100fe20008000828 */
[----:B------:R-:W-:Y:S01]  /*4110*/  FMUL R6, R8, 1.4426950216293334961 ;  /* 0x3fb8aa3b08067820 */ /* 0x000fe20000400000 */
[----:B------:R-:W-:Y:S01]  /*4120*/  FMUL R9, R9, 1.4426950216293334961 ;  /* 0x3fb8aa3b09097820 */ /* 0x000fe20000400000 */
[--C-:B------:R-:W-:Y:S01]  /*4130*/  FFMA R11, R11, UR52, -R40.reuse ;  /* 0x000000340b0b7c23 */ /* 0x100fe20008000828 */
[----:B------:R-:W-:Y:S01]  /*4140*/  FMUL R8, R10, 1.4426950216293334961 ;  /* 0x3fb8aa3b0a087820 */ /* 0x000fe20000400000 */
[--C-:B------:R-:W-:Y:S01]  /*4150*/  FFMA R12, R12, UR52, -R40.reuse ;  /* 0x000000340c0c7c23 */ /* 0x100fe20008000828 */
[--C-:B------:R-:W-:Y:S01]  /*4160*/  FFMA R14, R14, UR52, -R40.reuse ;  /* 0x000000340e0e7c23 */ /* 0x100fe20008000828 */
[----:B------:R-:W1:Y:S01]  /*4170*/  MUFU.EX2 R110, R110 ;  /* 0x0000006e006e7308 */ /* 0x000e620000000800 */
[----:B------:R-:W-:Y:S01]  /*4180*/  FMUL R11, R11, 1.4426950216293334961 ;  /* 0x3fb8aa3b0b0b7820 */ /* 0x000fe20000400000 */
[--C-:B------:R-:W-:Y:S01]  /*4190*/  FFMA R16, R16, UR52, -R40.reuse ;  /* 0x0000003410107c23 */ /* 0x100fe20008000828 */
[--C-:B------:R-:W-:Y:S01]  /*41a0*/  FFMA R18, R18, UR52, -R40.reuse ;  /* 0x0000003412127c23 */ /* 0x100fe20008000828 */
[----:B------:R-:W-:Y:S01]  /*41b0*/  FMUL R10, R12, 1.4426950216293334961 ;  /* 0x3fb8aa3b0c0a7820 */ /* 0x000fe20000400000 */
[--C-:B------:R-:W-:Y:S01]  /*41c0*/  FFMA R13, R13, UR52, -R40.reuse ;  /* 0x000000340d0d7c23 */ /* 0x100fe20008000828 */
[--C-:B------:R-:W-:Y:S01]  /*41d0*/  FFMA R20, R20, UR52, -R40.reuse ;  /* 0x0000003414147c23 */ /* 0x100fe20008000828 */
[----:B------:R-:W-:Y:S01]  /*41e0*/  FMUL R12, R14, 1.4426950216293334961 ;  /* 0x3fb8aa3b0e0c7820 */ /* 0x000fe20000400000 */
[----:B------:R-:W3:Y:S01]  /*41f0*/  MUFU.EX2 R5, R5 ;  /* 0x0000000500057308 */ /* 0x000ee20000000800 */
[--C-:B------:R-:W-:Y:S01]  /*4200*/  FFMA R22, R22, UR52, -R40.reuse ;  /* 0x0000003416167c23 */ /* 0x100fe20008000828 */
[----:B------:R-:W-:Y:S01]  /*4210*/  FMUL R14, R16, 1.4426950216293334961 ;  /* 0x3fb8aa3b100e7820 */ /* 0x000fe20000400000 */
[----:B------:R-:W-:Y:S01]  /*4220*/  FFMA R24, R24, UR52, -R40 ;  /* 0x0000003418187c23 */ /* 0x000fe20008000828 */
[----:B------:R-:W-:Y:S01]  /*4230*/  FMUL R16, R18, 1.4426950216293334961 ;  /* 0x3fb8aa3b12107820 */ /* 0x000fe20000400000 */
[----:B------:R-:W-:Y:S01]  /*4240*/  FMUL R13, R13, 1.4426950216293334961 ;  /* 0x3fb8aa3b0d0d7820 */ /* 0x000fe20000400000 */
[----:B------:R-:W-:Y:S01]  /*4250*/  FMUL R18, R20, 1.4426950216293334961 ;  /* 0x3fb8aa3b14127820 */ /* 0x000fe20000400000 */
[----:B------:R-:W-:Y:S01]  /*4260*/  FMUL R20, R22, 1.4426950216293334961 ;  /* 0x3fb8aa3b16147820 */ /* 0x000fe20000400000 */
[----:B------:R-:W4:Y:S01]  /*4270*/  MUFU.EX2 R7, R7 ;  /* 0x0000000700077308 */ /* 0x000f220000000800 */
[----:B-1----:R-:W-:Y:S01]  /*4280*/  FADD R112, R4, R110 ;  /* 0x0000006e04707221 */ /* 0x002fe20000000000 */
[----:B------:R-:W-:Y:S01]  /*4290*/  FMUL R22, R24, 1.4426950216293334961 ;  /* 0x3fb8aa3b18167820 */ /* 0x000fe20000400000 */
[--C-:B------:R-:W-:Y:S01]  /*42a0*/  FFMA R15, R15, UR52, -R40.reuse ;  /* 0x000000340f0f7c23 */ /* 0x100fe20008000828 */
[--C-:B------:R-:W-:Y:S01]  /*42b0*/  FFMA R26, R26, UR52, -R40.reuse ;  /* 0x000000341a1a7c23 */ /* 0x100fe20008000828 */
[--C-:B------:R-:W-:Y:S01]  /*42c0*/  FFMA R17, R17, UR52, -R40.reuse ;  /* 0x0000003411117c23 */ /* 0x100fe20008000828 */
[----:B------:R-:W-:Y:S01]  /*42d0*/  FFMA R19, R19, UR52, -R40 ;  /* 0x0000003413137c23 */ /* 0x000fe20008000828 */
[----:B------:R-:W-:Y:S01]  /*42e0*/  FMUL R15, R15, 1.4426950216293334961 ;  /* 0x3fb8aa3b0f0f7820 */ /* 0x000fe20000400000 */
[----:B------:R-:W1:Y:S01]  /*42f0*/  MUFU.EX2 R6, R6 ;  /* 0x0000000600067308 */ /* 0x000e620000000800 */
[----:B---3--:R-:W-:Y:S01]  /*4300*/  FADD R112, R5, R112 ;  /* 0x0000007005707221 */ /* 0x008fe20000000000 */
[----:B------:R-:W-:Y:S01]  /*4310*/  FMUL R17, R17, 1.4426950216293334961 ;  /* 0x3fb8aa3b11117820 */ /* 0x000fe20000400000 */
[--C-:B------:R-:W-:Y:S01]  /*4320*/  FFMA R28, R28, UR52, -R40.reuse ;  /* 0x000000341c1c7c23 */ /* 0x100fe20008000828 */
[----:B------:R-:W-:Y:S01]  /*4330*/  FMUL R19, R19, 1.4426950216293334961 ;  /* 0x3fb8aa3b13137820 */ /* 0x000fe20000400000 */
[--C-:B------:R-:W-:Y:S01]  /*4340*/  FFMA R30, R30, UR52, -R40.reuse ;  /* 0x000000341e1e7c23 */ /* 0x100fe20008000828 */
[--C-:B------:R-:W-:Y:S01]  /*4350*/  FFMA R31, R31, UR52, -R40.reuse ;  /* 0x000000341f1f7c23 */ /* 0x100fe20008000828 */
[----:B------:R-:W-:Y:S01]  /*4360*/  FFMA R21, R21, UR52, -R40 ;  /* 0x0000003415157c23 */ /* 0x000fe20008000828 */
[----:B------:R-:W3:Y:S01]  /*4370*/  MUFU.EX2 R9, R9 ;  /* 0x0000000900097308 */ /* 0x000ee20000000800 */
[----:B----4-:R-:W-:Y:S01]  /*4380*/  FADD R111, R7, R112 ;  /* 0x00000070076f7221 */ /* 0x010fe20000000000 */
[--C-:B------:R-:W-:Y:S01]  /*4390*/  FFMA R23, R23, UR52, -R40.reuse ;  /* 0x0000003417177c23 */ /* 0x100fe20008000828 */
[----:B------:R-:W-:Y:S01]  /*43a0*/  FMUL R21, R21, 1.4426950216293334961 ;  /* 0x3fb8aa3b15157820 */ /* 0x000fe20000400000 */
[--C-:B------:R-:W-:Y:S01]  /*43b0*/  FFMA R25, R25, UR52, -R40.reuse ;  /* 0x0000003419197c23 */ /* 0x100fe20008000828 */
[--C-:B------:R-:W-:Y:S01]  /*43c0*/  FFMA R27, R27, UR52, -R40.reuse ;  /* 0x000000341b1b7c23 */ /* 0x100fe20008000828 */
[----:B------:R-:W-:Y:S01]  /*43d0*/  FMUL R23, R23, 1.4426950216293334961 ;  /* 0x3fb8aa3b17177820 */ /* 0x000fe20000400000 */
[--C-:B------:R-:W-:Y:S01]  /*43e0*/  FFMA R29, R29, UR52, -R40.reuse ;  /* 0x000000341d1d7c23 */ /* 0x100fe20008000828 */
[----:B------:R-:W4:Y:S01]  /*43f0*/  MUFU.EX2 R8, R8 ;  /* 0x0000000800087308 */ /* 0x000f220000000800 */
[----:B-1----:R-:W-:Y:S01]  /*4400*/  FADD R24, R6, R111 ;  /* 0x0000006f06187221 */ /* 0x002fe20000000000 */
[----:B------:R-:W-:Y:S01]  /*4410*/  FMUL R25, R25, 1.4426950216293334961 ;  /* 0x3fb8aa3b19197820 */ /* 0x000fe20000400000 */
[----:B------:R-:W-:Y:S01]  /*4420*/  FMUL R27, R27, 1.4426950216293334961 ;  /* 0x3fb8aa3b1b1b7820 */ /* 0x000fe20000400000 */
[--C-:B------:R-:W-:Y:S01]  /*4430*/  FFMA R32, R32, UR52, -R40.reuse ;  /* 0x0000003420207c23 */ /* 0x100fe20008000828 */
[----:B------:R-:W-:Y:S01]  /*4440*/  FMUL R29, R29, 1.4426950216293334961 ;  /* 0x3fb8aa3b1d1d7820 */ /* 0x000fe20000400000 */
[--C-:B------:R-:W-:Y:S01]  /*4450*/  FFMA R33, R33, UR52, -R40.reuse ;  /* 0x0000003421217c23 */ /* 0x100fe20008000828 */
[----:B------:R-:W-:Y:S01]  /*4460*/  FFMA R35, R35, UR52, -R40 ;  /* 0x0000003423237c23 */ /* 0x000fe20008000828 */
[----:B------:R-:W1:Y:S01]  /*4470*/  MUFU.EX2 R11, R11 ;  /* 0x0000000b000b7308 */ /* 0x000e620000000800 */
[----:B---3--:R-:W-:Y:S01]  /*4480*/  FADD R111, R9, R24 ;  /* 0x00000018096f7221 */ /* 0x008fe20000000000 */
[----:B------:R-:W-:Y:S01]  /*4490*/  FMUL R24, R26, 1.4426950216293334961 ;  /* 0x3fb8aa3b1a187820 */ /* 0x000fe20000400000 */
[----:B------:R-:W-:Y:S01]  /*44a0*/  FMUL R33, R33, 1.4426950216293334961 ;  /* 0x3fb8aa3b21217820 */ /* 0x000fe20000400000 */
[----:B------:R-:W-:-:S04]  /*44b0*/  F2FP.F16.F32.PACK_AB R4, R110, R4 ;  /* 0x000000046e04723e */ /* 0x000fc800000000ff */
[----:B------:R-:W3:Y:S01]  /*44c0*/  MUFU.EX2 R10, R10 ;  /* 0x0000000a000a7308 */ /* 0x000ee20000000800 */
[----:B----4-:R-:W-:-:S07]  /*44d0*/  FADD R26, R8, R111 ;  /* 0x0000006f081a7221 */ /* 0x010fce0000000000 */
[----:B------:R-:W4:Y:S01]  /*44e0*/  MUFU.EX2 R13, R13 ;  /* 0x0000000d000d7308 */ /* 0x000f220000000800 */
[----:B-1----:R-:W-:-:S07]  /*44f0*/  FADD R111, R11, R26 ;  /* 0x0000001a0b6f7221 */ /* 0x002fce0000000000 */
[----:B------:R-:W1:Y:S01]  /*4500*/  MUFU.EX2 R12, R12 ;  /* 0x0000000c000c7308 */ /* 0x000e620000000800 */
[----:B---3--:R-:W-:-:S07]  /*4510*/  FADD R26, R10, R111 ;  /* 0x0000006f0a1a7221 */ /* 0x008fce0000000000 */
[----:B------:R-:W3:Y:S01]  /*4520*/  MUFU.EX2 R15, R15 ;  /* 0x0000000f000f7308 */ /* 0x000ee20000000800 */
[----:B----4-:R-:W-:Y:S01]  /*4530*/  FADD R111, R13, R26 ;  /* 0x0000001a0d6f7221 */ /* 0x010fe20000000000 */
[----:B------:R-:W-:-:S06]  /*4540*/  FMUL R26, R28, 1.4426950216293334961 ;  /* 0x3fb8aa3b1c1a7820 */ /* 0x000fcc0000400000 */
[----:B------:R-:W4:Y:S01]  /*4550*/  MUFU.EX2 R14, R14 ;  /* 0x0000000e000e7308 */ /* 0x000f220000000800 */
[----:B-1----:R-:W-:-:S07]  /*4560*/  FADD R28, R12, R111 ;  /* 0x0000006f0c1c7221 */ /* 0x002fce0000000000 */
[----:B------:R-:W1:Y:S01]  /*4570*/  MUFU.EX2 R17, R17 ;  /* 0x0000001100117308 */ /* 0x000e620000000800 */
[----:B---3--:R-:W-:-:S07]  /*4580*/  FADD R111, R15, R28 ;  /* 0x0000001c0f6f7221 */ /* 0x008fce0000000000 */
[----:B------:R-:W3:Y:S01]  /*4590*/  MUFU.EX2 R16, R16 ;  /* 0x0000001000107308 */ /* 0x000ee20000000800 */
[----:B----4-:R-:W-:-:S07]  /*45a0*/  FADD R28, R14, R111 ;  /* 0x0000006f0e1c7221 */ /* 0x010fce0000000000 */
[----:B------:R-:W4:Y:S01]  /*45b0*/  MUFU.EX2 R19, R19 ;  /* 0x0000001300137308 */ /* 0x000f220000000800 */
[----:B-1----:R-:W-:Y:S01]  /*45c0*/  FADD R111, R17, R28 ;  /* 0x0000001c116f7221 */ /* 0x002fe20000000000 */
[----:B------:R-:W-:-:S06]  /*45d0*/  FMUL R28, R30, 1.4426950216293334961 ;  /* 0x3fb8aa3b1e1c7820 */ /* 0x000fcc0000400000 */
[----:B------:R-:W1:Y:S01]  /*45e0*/  MUFU.EX2 R18, R18 ;  /* 0x0000001200127308 */ /* 0x000e620000000800 */
[----:B---3--:R-:W-:-:S07]  /*45f0*/  FADD R30, R16, R111 ;  /* 0x0000006f101e7221 */ /* 0x008fce0000000000 */
[----:B------:R-:W3:Y:S01]  /*4600*/  MUFU.EX2 R21, R21 ;  /* 0x0000001500157308 */ /* 0x000ee20000000800 */
[----:B----4-:R-:W-:Y:S01]  /*4610*/  FADD R111, R19, R30 ;  /* 0x0000001e136f7221 */ /* 0x010fe20000000000 */
[----:B------:R-:W-:Y:S01]  /*4620*/  FMUL R30, R31, 1.4426950216293334961 ;  /* 0x3fb8aa3b1f1e7820 */ /* 0x000fe20000400000 */
[----:B------:R-:W-:-:S04]  /*4630*/  FADD R31, -R40, R108 ;  /* 0x0000006c281f7221 */ /* 0x000fc80000000100 */
[----:B------:R-:W-:Y:S01]  /*4640*/  FMUL R108, R31, 1.4426950216293334961 ;  /* 0x3fb8aa3b1f6c7820 */ /* 0x000fe20000400000 */
[----:B------:R-:W4:Y:S01]  /*4650*/  MUFU.EX2 R20, R20 ;  /* 0x0000001400147308 */ /* 0x000f220000000800 */
[----:B-1----:R-:W-:Y:S01]  /*4660*/  FADD R112, R18, R111 ;  /* 0x0000006f12707221 */ /* 0x002fe20000000000 */
[----:B------:R-:W-:-:S06]  /*4670*/  FMUL R31, R32, 1.4426950216293334961 ;  /* 0x3fb8aa3b201f7820 */ /* 0x000fcc0000400000 */
[----:B------:R-:W2:Y:S01]  /*4680*/  MUFU.EX2 R108, R108 ;  /* 0x0000006c006c7308 */ /* 0x000ea20000000800 */
[----:B---3--:R-:W-:-:S07]  /*4690*/  FADD R111, R21, R112 ;  /* 0x00000070156f7221 */ /* 0x008fce0000000000 */
[----:B------:R-:W1:Y:S01]  /*46a0*/  MUFU.EX2 R23, R23 ;  /* 0x0000001700177308 */ /* 0x000e620000000800 */
[----:B----4-:R-:W-:-:S07]  /*46b0*/  FADD R112, R20, R111 ;  /* 0x0000006f14707221 */ /* 0x010fce0000000000 */
[----:B------:R-:W3:Y:S01]  /*46c0*/  MUFU.EX2 R22, R22 ;  /* 0x0000001600167308 */ /* 0x000ee20000000800 */
[----:B--2---:R2:W-:Y:S07]  /*46d0*/  STSM.16.M88 [R2+0x6000], R108 ;  /* 0x0060006c02007844 */ /* 0x0045ee0000000000 */
[----:B------:R-:W4:Y:S01]  /*46e0*/  MUFU.EX2 R25, R25 ;  /* 0x0000001900197308 */ /* 0x000f220000000800 */
[----:B-1----:R-:W-:-:S07]  /*46f0*/  FADD R111, R23, R112 ;  /* 0x00000070176f7221 */ /* 0x002fce0000000000 */
[----:B------:R-:W1:Y:S01]  /*4700*/  MUFU.EX2 R24, R24 ;  /* 0x0000001800187308 */ /* 0x000e620000000800 */
[----:B---3--:R-:W-:-:S07]  /*4710*/  FADD R32, R22, R111 ;  /* 0x0000006f16207221 */ /* 0x008fce0000000000 */
[----:B------:R-:W3:Y:S01]  /*4720*/  MUFU.EX2 R27, R27 ;  /* 0x0000001b001b7308 */ /* 0x000ee20000000800 */
[----:B----4-:R-:W-:Y:S01]  /*4730*/  FADD R109, R25, R32 ;  /* 0x00000020196d7221 */ /* 0x010fe20000000000 */
[----:B------:R-:W-:-:S04]  /*4740*/  FFMA R32, R34, UR52, -R40 ;  /* 0x0000003422207c23 */ /* 0x000fc80008000828 */
[----:B------:R-:W-:Y:S02]  /*4750*/  FMUL R32, R32, 1.4426950216293334961 ;  /* 0x3fb8aa3b20207820 */ /* 0x000fe40000400000 */
[----:B------:R-:W4:Y:S01]  /*4760*/  MUFU.EX2 R26, R26 ;  /* 0x0000001a001a7308 */ /* 0x000f220000000800 */
[----:B-1----:R-:W-:Y:S01]  /*4770*/  FADD R112, R24, R109 ;  /* 0x0000006d18707221 */ /* 0x002fe20000000000 */
[----:B------:R-:W-:Y:S06]  /*4780*/  BAR.SYNC.DEFER_BLOCKING 0x0 ;  /* 0x0000000000007b1d */ /* 0x000fec0000010000 */
[----:B------:R-:W1:Y:S01]  /*4790*/  MUFU.EX2 R29, R29 ;  /* 0x0000001d001d7308 */ /* 0x000e620000000800 */
[----:B---3--:R-:W-:-:S07]  /*47a0*/  FADD R111, R27, R112 ;  /* 0x000000701b6f7221 */ /* 0x008fce0000000000 */
[----:B------:R-:W3:Y:S01]  /*47b0*/  MUFU.EX2 R28, R28 ;  /* 0x0000001c001c7308 */ /* 0x000ee20000000800 */
[----:B----4-:R-:W-:-:S07]  /*47c0*/  FADD R112, R26, R111 ;  /* 0x0000006f1a707221 */ /* 0x010fce0000000000 */
[----:B------:R-:W4:Y:S01]  /*47d0*/  MUFU.EX2 R30, R30 ;  /* 0x0000001e001e7308 */ /* 0x000f220000000800 */
[----:B-1----:R-:W-:Y:S01]  /*47e0*/  FADD R111, R29, R112 ;  /* 0x000000701d6f7221 */ /* 0x002fe20000000000 */
[----:B------:R2:W1:Y:S01]  /*47f0*/  LDSM.16.M88 R109, [R36+UR11+0x6000] ;  /* 0x0060000b246d783b */ /* 0x0004620008000000 */
[----:B------:R-:W5:Y:S05]  /*4800*/  SYNCS.PHASECHK.TRANS64.TRYWAIT P2, [UR16], R114 ;  /* 0x00000072ff0075a7 */ /* 0x000f6a0008041110 */
[----:B------:R-:W0:Y:S01]  /*4810*/  MUFU.EX2 R31, R31 ;  /* 0x0000001f001f7308 */ /* 0x000e220000000800 */
[----:B---3--:R-:W-:-:S07]  /*4820*/  FADD R111, R28, R111 ;  /* 0x0000006f1c6f7221 */ /* 0x008fce0000000000 */
[----:B------:R3:W2:Y:S01]  /*4830*/  MUFU.EX2 R34, R33 ;  /* 0x0000002100227308 */ /* 0x0006a20000000800 */
[----:B----4-:R-:W-:-:S07]  /*4840*/  FADD R112, R30, R111 ;  /* 0x0000006f1e707221 */ /* 0x010fce0000000000 */
[----:B------:R-:W4:Y:S01]  /*4850*/  MUFU.EX2 R32, R32 ;  /* 0x0000002000207308 */ /* 0x000f220000000800 */
[----:B---3--:R-:W-:Y:S01]  /*4860*/  FMUL R33, R35, 1.4426950216293334961 ;  /* 0x3fb8aa3b23217820 */ /* 0x008fe20000400000 */
[----:B0-----:R-:W-:-:S06]  /*4870*/  FADD R35, R31, R112 ;  /* 0x000000701f237221 */ /* 0x001fcc0000000000 */
[----:B------:R-:W0:Y:S01]  /*4880*/  MUFU.EX2 R33, R33 ;  /* 0x0000002100217308 */ /* 0x000e220000000800 */
[----:B--2---:R-:W-:-:S04]  /*4890*/  FADD R35, R34, R35 ;  /* 0x0000002322237221 */ /* 0x004fc80000000000 */
[----:B----4-:R-:W-:-:S04]  /*48a0*/  FADD R112, R32, R35 ;  /* 0x0000002320707221 */ /* 0x010fc80000000000 */
[----:B0-----:R-:W-:Y:S01]  /*48b0*/  FADD R111, R33, R112 ;  /* 0x00000070216f7221 */ /* 0x001fe20000000000 */
[----:B------:R-:W-:-:S04]  /*48c0*/  IMAD.WIDE R112, R45, 0x2, R74 ;  /* 0x000000022d707825 */ /* 0x000fc800078e024a */
[----:B------:R0:W2:Y:S01]  /*48d0*/  SHFL.BFLY PT, R110, R111, 0x10, 0x1f ;  /* 0x0e001f006f6e7f89 */ /* 0x0000a200000e0000 */
[----:B-1---5:R-:W-:Y:S05]  /*48e0*/  @!P2 BRA `(.L_x_15) ;  /* 0x000000200090a947 */ /* 0x022fea0003800000 */
.L_x_24:
[----:B------:R-:W-:Y:S01]  /*48f0*/  IMAD.WIDE R114, R45, 0x2, R70 ;  /* 0x000000022d727825 */ /* 0x000fe200078e0246 */
[----:B------:R-:W-:Y:S01]  /*4900*/  F2FP.F16.F32.PACK_AB R5, R7, R5 ;  /* 0x000000050705723e */ /* 0x000fe200000000ff */
[----:B------:R-:W3:Y:S01]  /*4910*/  LDG.E.U16 R112, desc[UR32][R112.64] ;  /* 0x0000002070707981 */ /* 0x000ee2000c1e1500 */
[----:B------:R-:W-:Y:S01]  /*4920*/  F2FP.F16.F32.PACK_AB R6, R9, R6 ;  /* 0x000000060906723e */ /* 0x000fe200000000ff */
[----:B------:R-:W-:Y:S02]  /*4930*/  IMAD.WIDE R116, R45, 0x2, R62 ;  /* 0x000000022d747825 */ /* 0x000fe400078e023e */
[----:B------:R1:W4:Y:S01]  /*4940*/  LDG.E.U16 R35, desc[UR32][R114.64] ;  /* 0x0000002072237981 */ /* 0x000322000c1e1500 */
[----:B------:R-:W-:Y:S01]  /*4950*/  F2FP.F16.F32.PACK_AB R7, R11, R8 ;  /* 0x000000080b07723e */ /* 0x000fe200000000ff */
[C---:B------:R-:W-:Y:S02]  /*4960*/  IMAD.WIDE R8, R45.reuse, 0x2, R54 ;  /* 0x000000022d087825 */ /* 0x040fe400078e0236 */
[----:B--2---:R5:W2:Y:S02]  /*4970*/  LDG.E.U16 R113, desc[UR32][R116.64] ;  /* 0x0000002074717981 */ /* 0x004aa4000c1e1500 */
[----:B-1----:R-:W-:-:S06]  /*4980*/  IMAD.WIDE R114, R45, 0x2, R66 ;  /* 0x000000022d727825 */ /* 0x002fcc00078e0242 */
[----:B------:R-:W2:Y:S01]  /*4990*/  LDG.E.U16 R114, desc[UR32][R114.64] ;  /* 0x0000002072727981 */ /* 0x000ea2000c1e1500 */
[----:B-----5:R-:W-:-:S06]  /*49a0*/  IMAD.WIDE R116, R45, 0x2, R58 ;  /* 0x000000022d747825 */ /* 0x020fcc00078e023a */
[----:B------:R-:W5:Y:S04]  /*49b0*/  LDG.E.U16 R116, desc[UR32][R116.64] ;  /* 0x0000002074747981 */ /* 0x000f68000c1e1500 */
[----:B------:R1:W5:Y:S02]  /*49c0*/  LDG.E.U16 R115, desc[UR32][R8.64] ;  /* 0x0000002008737981 */ /* 0x000364000c1e1500 */
[----:B-1----:R-:W-:Y:S01]  /*49d0*/  F2FP.F16.F32.PACK_AB R8, R13, R10 ;  /* 0x0000000a0d08723e */ /* 0x002fe200000000ff */
[----:B------:R-:W-:-:S05]  /*49e0*/  IMAD.WIDE R10, R45, 0x2, R46 ;  /* 0x000000022d0a7825 */ /* 0x000fca00078e022e */
[----:B------:R1:W5:Y:S02]  /*49f0*/  LDG.E.U16 R117, desc[UR32][R10.64] ;  /* 0x000000200a757981 */ /* 0x000364000c1e1500 */
[----:B-1----:R-:W-:-:S05]  /*4a00*/  IMAD.WIDE R10, R45, 0x2, R68 ;  /* 0x000000022d0a7825 */ /* 0x002fca00078e0244 */
[----:B------:R1:W5:Y:S02]  /*4a10*/  LDG.E.U16 R125, desc[UR32][R10.64] ;  /* 0x000000200a7d7981 */ /* 0x000364000c1e1500 */
[----:B-1----:R-:W-:-:S05]  /*4a20*/  IMAD.WIDE R10, R45, 0x2, R64 ;  /* 0x000000022d0a7825 */ /* 0x002fca00078e0240 */
[----:B------:R1:W5:Y:S02]  /*4a30*/  LDG.E.U16 R124, desc[UR32][R10.64] ;  /* 0x000000200a7c7981 */ /* 0x000364000c1e1500 */
[----:B-1----:R-:W-:-:S05]  /*4a40*/  IMAD.WIDE R10, R45, 0x2, R60 ;  /* 0x000000022d0a7825 */ /* 0x002fca00078e023c */
[----:B------:R1:W5:Y:S02]  /*4a50*/  LDG.E.U16 R123, desc[UR32][R10.64] ;  /* 0x000000200a7b7981 */ /* 0x000364000c1e1500 */
[----:B-1----:R-:W-:-:S05]  /*4a60*/  IMAD.WIDE R10, R45, 0x2, R56 ;  /* 0x000000022d0a7825 */ /* 0x002fca00078e0238 */
[----:B------:R1:W5:Y:S01]  /*4a70*/  LDG.E.U16 R122, desc[UR32][R10.64] ;  /* 0x000000200a7a7981 */ /* 0x000362000c1e1500 */
[----:B------:R-:W-:-:S04]  /*4a80*/  IMAD.WIDE R118, R45, 0x2, R50 ;  /* 0x000000022d767825 */ /* 0x000fc800078e0232 */
[C---:B------:R-:W-:Y:S02]  /*4a90*/  IMAD.WIDE R126, R45.reuse, 0x2, R72 ;  /* 0x000000022d7e7825 */ /* 0x040fe400078e0248 */
[----:B------:R-:W5:Y:S02]  /*4aa0*/  LDG.E.U16 R118, desc[UR32][R118.64] ;  /* 0x0000002076767981 */ /* 0x000f64000c1e1500 */
[C---:B-1----:R-:W-:Y:S02]  /*4ab0*/  IMAD.WIDE R10, R45.reuse, 0x2, R52 ;  /* 0x000000022d0a7825 */ /* 0x042fe400078e0234 */
[----:B------:R-:W5:Y:S04]  /*4ac0*/  LDG.E.U16 R126, desc[UR32][R126.64] ;  /* 0x000000207e7e7981 */ /* 0x000f68000c1e1500 */
[----:B------:R1:W5:Y:S02]  /*4ad0*/  LDG.E.U16 R121, desc[UR32][R10.64] ;  /* 0x000000200a797981 */ /* 0x000364000c1e1500 */
[----:B-1----:R-:W-:-:S05]  /*4ae0*/  IMAD.WIDE R10, R45, 0x2, R48 ;  /* 0x000000022d0a7825 */ /* 0x002fca00078e0230 */
[----:B------:R1:W5:Y:S02]  /*4af0*/  LDG.E.U16 R119, desc[UR32][R10.64] ;  /* 0x000000200a777981 */ /* 0x000364000c1e1500 */
[----:B-1----:R-:W-:-:S05]  /*4b00*/  IMAD.WIDE R10, R45, 0x2, R42 ;  /* 0x000000022d0a7825 */ /* 0x002fca00078e022a */
[----:B------:R1:W5:Y:S01]  /*4b10*/  LDG.E.U16 R120, desc[UR32][R10.64] ;  /* 0x000000200a787981 */ /* 0x000362000c1e1500 */
[----:B------:R-:W-:Y:S02]  /*4b20*/  F2FP.F16.F32.PACK_AB R9, R15, R12 ;  /* 0x0000000c0f09723e */ /* 0x000fe400000000ff */
[----:B------:R-:W-:Y:S02]  /*4b30*/  F2FP.F16.F32.PACK_AB R12, R21, R18 ;  /* 0x00000012150c723e */ /* 0x000fe400000000ff */
[----:B------:R-:W-:Y:S02]  /*4b40*/  F2FP.F16.F32.PACK_AB R13, R23, R20 ;  /* 0x00000014170d723e */ /* 0x000fe400000000ff */
[----:B------:R-:W-:Y:S02]  /*4b50*/  F2FP.F16.F32.PACK_AB R15, R27, R24 ;  /* 0x000000181b0f723e */ /* 0x000fe400000000ff */
[----:B------:R-:W-:Y:S02]  /*4b60*/  F2FP.F16.F32.PACK_AB R18, R34, R31 ;  /* 0x0000001f2212723e */ /* 0x000fe400000000ff */
[----:B-1----:R-:W-:-:S02]  /*4b70*/  F2FP.F16.F32.PACK_AB R10, R17, R14 ;  /* 0x0000000e110a723e */ /* 0x002fc400000000ff */
[----:B------:R-:W-:Y:S02]  /*4b80*/  F2FP.F16.F32.PACK_AB R11, R19, R16 ;  /* 0x00000010130b723e */ /* 0x000fe400000000ff */
[----:B------:R-:W-:Y:S02]  /*4b90*/  F2FP.F16.F32.PACK_AB R14, R25, R22 ;  /* 0x00000016190e723e */ /* 0x000fe400000000ff */
[----:B------:R-:W-:Y:S02]  /*4ba0*/  F2FP.F16.F32.PACK_AB R16, R29, R26 ;  /* 0x0000001a1d10723e */ /* 0x000fe400000000ff */
[----:B------:R-:W-:Y:S02]  /*4bb0*/  F2FP.F16.F32.PACK_AB R17, R30, R28 ;  /* 0x0000001c1e11723e */ /* 0x000fe400000000ff */
[----:B------:R-:W-:-:S04]  /*4bc0*/  F2FP.F16.F32.PACK_AB R19, R33, R32 ;  /* 0x000000202113723e */ /* 0x000fc800000000ff */
[----:B------:R-:W-:Y:S01]  /*4bd0*/  STTM.16dp32bit_t0_t15.x16 tmem[UR23], R4 ;  /* 0x00000004000079ed */ /* 0x000fe20008a00017 */
[----:B------:R-:W-:Y:S01]  /*4be0*/  STTM.16dp32bit_t16_t31.x16 tmem[UR23+0x10], R4 ;  /* 0x00001004000079ed */ /* 0x000fe20008a20017 */
[----:B------:R-:W-:Y:S01]  /*4bf0*/  ULEA UR16, UR25, UR11, 0x3 ;  /* 0x0000000b19107291 */ /* 0x000fe2000f8e18ff */
[----:B0-----:R-:W-:Y:S01]  /*4c00*/  FADD R111, R111, R110 ;  /* 0x0000006e6f6f7221 */ /* 0x001fe20000000000 */
[----:B------:R-:W-:Y:S02]  /*4c10*/  UMOV UR5, UR6 ;  /* 0x0000000600057c82 */ /* 0x000fe40008000000 */
[----:B------:R-:W-:Y:S01]  /*4c20*/  UIADD3 UR16, UPT, UPT, UR16, 0xa000, URZ ;  /* 0x0000a00010107890 */ /* 0x000fe2000fffe0ff */
[----:B---3--:R-:W-:Y:S04]  /*4c30*/  STS.U16 [R38+UR11+0x8000], R112 ;  /* 0x0080007026007988 */ /* 0x008fe8000800040b */
[----:B----4-:R0:W-:Y:S04]  /*4c40*/  STS.U16 [R38+UR11+0x8400], R35 ;  /* 0x0084002326007988 */ /* 0x0101e8000800040b */
[----:B--2---:R1:W-:Y:S04]  /*4c50*/  STS.U16 [R38+UR11+0x8c00], R113 ;  /* 0x008c007126007988 */ /* 0x0043e8000800040b */
[----:B------:R1:W-:Y:S04]  /*4c60*/  STS.U16 [R38+UR11+0x8800], R114 ;  /* 0x0088007226007988 */ /* 0x0003e8000800040b */
        /* <DEDUP_REMOVED lines=12> */
[----:B------:R-:W2:Y:S02]  /*4d30*/  FENCE.VIEW.ASYNC.T ;  /* 0x00000000000073c6 */ /* 0x000ea40000000200 */
[----:B--2---:R-:W-:Y:S06]  /*4d40*/  BAR.SYNC.DEFER_BLOCKING 0x0 ;  /* 0x0000000000007b1d */ /* 0x004fec0000010000 */
[----:B0-----:R-:W0:Y:S01]  /*4d50*/  LDTM.x32 R4, tmem[UR13] ;  /* 0x0000000d000479ee */ /* 0x001e2200082c0000 */
[----:B------:R-:W-:Y:S01]  /*4d60*/  NOP ;  /* 0x0000000000007918 */ /* 0x000fe20000000000 */
[C---:B0-----:R-:W-:Y:S01]  /*4d70*/  FMUL R4, R109.reuse, R4 ;  /* 0x000000046d047220 */ /* 0x041fe20000400000 */
        /* <DEDUP_REMOVED lines=31> */
[----:B------:R1:W-:Y:S01]  /*4f70*/  STTM.x32 tmem[UR13], R4 ;  /* 0x00000004000079ed */ /* 0x0003e200082c000d */
[----:B------:R-:W0:Y:S02]  /*4f80*/  FENCE.VIEW.ASYNC.T ;  /* 0x00000000000073c6 */ /* 0x000e240000000200 */
[----:B0-----:R-:W-:Y:S06]  /*4f90*/  BAR.SYNC.DEFER_BLOCKING 0x0 ;  /* 0x0000000000007b1d */ /* 0x001fec0000010000 */
[----:B------:R0:W-:Y:S06]  /*4fa0*/  MEMBAR.ALL.CTA ;  /* 0x0000000000007992 */ /* 0x0001ec0000008000 */
[----:B0-----:R-:W0:Y:S02]  /*4fb0*/  FENCE.VIEW.ASYNC.S ;  /* 0x00000000000073c6 */ /* 0x001e240000000000 */
[----:B0-----:R-:W-:Y:S06]  /*4fc0*/  BAR.SYNC.DEFER_BLOCKING 0x0 ;  /* 0x0000000000007b1d */ /* 0x001fec0000010000 */
[----:B------:R-:W-:Y:S05]  /*4fd0*/  BRA.U UP1, `(.L_x_16) ;  /* 0x0000000101547547 */ /* 0x000fea000b800000 */
[----:B------:R-:W-:Y:S02]  /*4fe0*/  UIADD3 UR27, UPT, UPT, UR12, 0x88, URZ ;  /* 0x000000880c1b7890 */ /* 0x000fe4000fffe0ff */
[----:B------:R-:W-:Y:S02]  /*4ff0*/  UIADD3 UR29, UPT, UPT, UR12, 0x90, URZ ;  /* 0x000000900c1d7890 */ /* 0x000fe4000fffe0ff */
        /* <DEDUP_REMOVED lines=19> */
.L_x_16:
[----:B------:R-:W-:Y:S01]  /*5130*/  UIADD3 UR25, UPT, UPT, UR25, 0x1, URZ ;  /* 0x0000000119197890 */ /* 0x000fe2000fffe0ff */
[----:B------:R-:W-:Y:S01]  /*5140*/  FFMA R41, R108, R41, R111 ;  /* 0x000000296c297223 */ /* 0x000fe2000000006f */
[----:B------:R-:W-:Y:S01]  /*5150*/  UIADD3 UR4, UPT, UPT, UR4, 0x40, URZ ;  /* 0x0000004004047890 */ /* 0x000fe2000fffe0ff */
[----:B------:R-:W-:Y:S01]  /*5160*/  IADD3 R45, PT, PT, R45, UR24, RZ ;  /* 0x000000182d2d7c10 */ /* 0x000fe2000fffe0ff */
[----:B------:R-:W-:Y:S01]  /*5170*/  UISETP.GT.AND UP2, UPT, UR25, 0x1, UPT ;  /* 0x000000011900788c */ /* 0x000fe2000bf44270 */
[----:B------:R-:W-:Y:S01]  /*5180*/  IADD3 R44, PT, PT, R39, R44, RZ ;  /* 0x0000002c272c7210 */ /* 0x000fe20007ffe0ff */
[----:B------:R-:W-:Y:S01]  /*5190*/  IMAD.U32 R109, RZ, RZ, UR5 ;  /* 0x00000005ff6d7e24 */ /* 0x000fe2000f8e00ff */
[----:B------:R-:W-:Y:S01]  /*51a0*/  MOV R108, R40 ;  /* 0x00000028006c7202 */ /* 0x000fe20000000f00 */
[----:B0-----:R-:W-:Y:S02]  /*51b0*/  USEL UR6, URZ, 0x1, !UP2 ;  /* 0x00000001ff067887 */ /* 0x001fe4000d000000 */
[----:B------:R-:W-:-:S02]  /*51c0*/  USEL UR25, UR25, URZ, !UP2 ;  /* 0x000000ff19197287 */ /* 0x000fc4000d000000 */
[----:B------:R-:W-:Y:S02]  /*51d0*/  UISETP.GE.AND UP2, UPT, UR4, UR22, UPT ;  /* 0x000000160400728c */ /* 0x000fe4000bf46270 */
[----:B------:R-:W-:-:S07]  /*51e0*/  ULOP3.LUT UR6, UR5, UR6, URZ, 0x3c, !UPT ;  /* 0x0000000605067292 */ /* 0x000fce000f8e3cff */
[----:B------:R-:W-:Y:S05]  /*51f0*/  BRA.U !UP2, `(.L_x_17) ;  /* 0xffffffe50a747547 */ /* 0x000fea000b83ffff */
.L_x_12:
[----:B-1----:R-:W1:Y:S01]  /*5200*/  LDCU UR4, c[0x0][0x3f0] ;  /* 0x00007e00ff0477ac */ /* 0x002e620008000800 */
[----:B------:R-:W-:Y:S01]  /*5210*/  MOV R44, R41 ;  /* 0x00000029002c7202 */ /* 0x000fe20000000f00 */
[----:B-1----:R-:W-:-:S09]  /*5220*/  UISETP.GE.AND UP0, UPT, UR4, 0x1, UPT ;  /* 0x000000010400788c */ /* 0x002fd2000bf06270 */
[----:B------:R-:W-:Y:S05]  /*5230*/  BRA.U !UP0, `(.L_x_18) ;  /* 0x0000000108107547 */ /* 0x000fea000b800000 */
[----:B------:R-:W-:-:S06]  /*5240*/  USHF.L.U32 UR5, UR5, 0x1f, URZ ;  /* 0x0000001f05057899 */ /* 0x000fcc00080006ff */
[----:B---3--:R-:W-:-:S04]  /*5250*/  MOV R4, UR5 ;  /* 0x0000000500047c02 */ /* 0x008fc80008000f00 */
[----:B------:R-:W1:Y:S02]  /*5260*/  SYNCS.PHASECHK.TRANS64.TRYWAIT P2, [UR16], R4 ;  /* 0x00000004ff0075a7 */ /* 0x000e640008041110 */
[----:B-1----:R-:W-:Y:S05]  /*5270*/  @!P2 BRA `(.L_x_19) ;  /* 0x000000180038a947 */ /* 0x002fea0003800000 */
.L_x_18:
[----:B------:R-:W-:Y:S01]  /*5280*/  BAR.SYNC.DEFER_BLOCKING 0x0 ;  /* 0x0000000000007b1d */ /* 0x000fe20000010000 */
[----:B------:R-:W-:Y:S02]  /*5290*/  FSETP.GEU.AND P3, PT, R44, 1.175494350822287508e-38, PT ;  /* 0x008000002c00780b */ /* 0x000fe40003f6e000 */
[C---:B0-----:R-:W-:Y:S02]  /*52a0*/  LOP3.LUT R37, R0.reuse, 0x80, RZ, 0xc0, !PT ;  /* 0x0000008000257812 */ /* 0x041fe400078ec0ff */
[----:B------:R-:W-:Y:S01]  /*52b0*/  LOP3.LUT R42, R0, 0x7f, RZ, 0xc0, !PT ;  /* 0x0000007f002a7812 */ /* 0x000fe200078ec0ff */
[----:B------:R-:W0:Y:S01]  /*52c0*/  LDCU.64 UR4, c[0x0][0x3e0] ;  /* 0x00007c00ff0477ac */ /* 0x000e220008000a00 */
[----:B------:R-:W-:-:S04]  /*52d0*/  LEA R37, R37, UR11, 0x5 ;  /* 0x0000000b25257c11 */ /* 0x000fc8000f8e28ff */
[----:B------:R-:W-:Y:S01]  /*52e0*/  LEA R37, R42, R37, 0x4 ;  /* 0x000000252a257211 */ /* 0x000fe200078e20ff */
[----:B------:R-:W1:Y:S02]  /*52f0*/  @!P1 SYNCS.CCTL.IV [UR11+0xa000] ;  /* 0x00a00000ff0099b1 */ /* 0x000e64000800000b */
[----:B-1----:R-:W-:Y:S01]  /*5300*/  BAR.SYNC.DEFER_BLOCKING 0x0 ;  /* 0x0000000000007b1d */ /* 0x002fe20000010000 */
[----:B0-----:R-:W-:-:S05]  /*5310*/  UIMAD UR4, UR10, UR4, URZ ;  /* 0x000000040a0472a4 */ /* 0x001fca000f8e02ff */
[----:B------:R-:W0:Y:S02]  /*5320*/  @!P1 SYNCS.CCTL.IV [UR11+0xa008] ;  /* 0x00a00800ff0099b1 */ /* 0x000e24000800000b */
[----:B0-----:R0:W-:Y:S01]  /*5330*/  STSM.16.M88 [R2], R44 ;  /* 0x0000002c02007844 */ /* 0x0011e20000000000 */
[----:B------:R-:W-:Y:S01]  /*5340*/  BAR.SYNC.DEFER_BLOCKING 0x0 ;  /* 0x0000000000007b1d */ /* 0x000fe20000010000 */
[----:B0-----:R-:W-:-:S05]  /*5350*/  @!P3 FMUL R44, R44, 8388608 ;  /* 0x4b0000002c2cb820 */ /* 0x001fca0000400000 */
[----:B---3--:R-:W0:Y:S01]  /*5360*/  LDTM.x32 R4, tmem[UR13] ;  /* 0x0000000d000479ee */ /* 0x008e2200082c0000 */
[C---:B------:R-:W-:Y:S01]  /*5370*/  VIADD R39, R44.reuse, 0xc0cafb0d ;  /* 0xc0cafb0d2c277836 */ /* 0x040fe20000000000 */
[----:B------:R-:W-:-:S04]  /*5380*/  FSETP.NEU.AND P4, PT, R44, RZ, PT ;  /* 0x000000ff2c00720b */ /* 0x000fc80003f8d000 */
[----:B------:R-:W-:-:S04]  /*5390*/  LOP3.LUT R39, R39, 0xff800000, RZ, 0xc0, !PT ;  /* 0xff80000027277812 */ /* 0x000fc800078ec0ff */
[-C--:B------:R-:W-:Y:S02]  /*53a0*/  I2FP.F32.S32 R41, R39.reuse ;  /* 0x0000002700297245 */ /* 0x080fe40000201400 */
[----:B------:R-:W-:Y:S01]  /*53b0*/  IADD3 R39, PT, PT, R44, -R39, RZ ;  /* 0x800000272c277210 */ /* 0x000fe20007ffe0ff */
[----:B------:R-:W1:Y:S01]  /*53c0*/  LDSM.16.M88 R38, [R36+UR11] ;  /* 0x0000000b2426783b */ /* 0x000e620008000000 */
[----:B------:R-:W-:-:S03]  /*53d0*/  NOP ;  /* 0x0000000000007918 */ /* 0x000fc60000000000 */
[----:B------:R-:W-:Y:S01]  /*53e0*/  FADD R42, R39, -1 ;  /* 0xbf800000272a7421 */ /* 0x000fe20000000000 */
[----:B0-----:R-:W-:Y:S01]  /*53f0*/  BAR.SYNC.DEFER_BLOCKING 0x0 ;  /* 0x0000000000007b1d */ /* 0x001fe20000010000 */
[C---:B-1----:R-:W-:Y:S02]  /*5400*/  FSETP.GT.AND P1, PT, |R38|.reuse, 8.50705917302346158658e+37, PT ;  /* 0x7e8000002600780b */ /* 0x042fe40003f24200 */
[----:B------:R-:W-:-:S11]  /*5410*/  FSETP.GEU.AND P2, PT, |R38|, 1.175494350822287508e-38, PT ;  /* 0x008000002600780b */ /* 0x000fd60003f4e200 */
[----:B------:R-:W-:Y:S01]  /*5420*/  @P1 FMUL R38, R38, 0.25 ;  /* 0x3e80000026261820 */ /* 0x000fe20000400000 */
[----:B------:R-:W-:Y:S01]  /*5430*/  @P1 FMUL R4, R4, 0.25 ;  /* 0x3e80000004041820 */ /* 0x000fe20000400000 */
[----:B------:R-:W-:Y:S01]  /*5440*/  @P1 FMUL R6, R6, 0.25 ;  /* 0x3e80000006061820 */ /* 0x000fe20000400000 */
[----:B------:R-:W-:Y:S01]  /*5450*/  @P1 FMUL R5, R5, 0.25 ;  /* 0x3e80000005051820 */ /* 0x000fe20000400000 */
[----:B------:R-:W-:Y:S01]  /*5460*/  @!P2 FMUL R38, R38, 16777216 ;  /* 0x4b8000002626a820 */ /* 0x000fe20000400000 */
[----:B------:R-:W-:Y:S01]  /*5470*/  @!P2 FMUL R4, R4, 16777216 ;  /* 0x4b8000000404a820 */ /* 0x000fe20000400000 */
[----:B------:R-:W-:Y:S01]  /*5480*/  @!P2 FMUL R6, R6, 16777216 ;  /* 0x4b8000000606a820 */ /* 0x000fe20000400000 */
[----:B------:R-:W-:Y:S01]  /*5490*/  @P1 FMUL R7, R7, 0.25 ;  /* 0x3e80000007071820 */ /* 0x000fe20000400000 */
[----:B------:R0:W1:Y:S01]  /*54a0*/  MUFU.RCP R43, R38 ;  /* 0x00000026002b7308 */ /* 0x0000620000001000 */
[----:B------:R-:W-:Y:S01]  /*54b0*/  @P1 FMUL R8, R8, 0.25 ;  /* 0x3e80000008081820 */ /* 0x000fe20000400000 */
[----:B------:R-:W-:Y:S01]  /*54c0*/  @P1 FMUL R10, R10, 0.25 ;  /* 0x3e8000000a0a1820 */ /* 0x000fe20000400000 */
[----:B------:R-:W-:Y:S01]  /*54d0*/  @!P2 FMUL R5, R5, 16777216 ;  /* 0x4b8000000505a820 */ /* 0x000fe20000400000 */
[----:B------:R-:W-:Y:S01]  /*54e0*/  @!P2 FMUL R7, R7, 16777216 ;  /* 0x4b8000000707a820 */ /* 0x000fe20000400000 */
[----:B------:R-:W-:Y:S01]  /*54f0*/  @!P2 FMUL R8, R8, 16777216 ;  /* 0x4b8000000808a820 */ /* 0x000fe20000400000 */
[----:B------:R-:W-:Y:S01]  /*5500*/  @!P2 FMUL R10, R10, 16777216 ;  /* 0x4b8000000a0aa820 */ /* 0x000fe20000400000 */
[----:B------:R-:W-:Y:S01]  /*5510*/  @P1 FMUL R11, R11, 0.25 ;  /* 0x3e8000000b0b1820 */ /* 0x000fe20000400000 */
[----:B------:R-:W-:Y:S01]  /*5520*/  @P1 FMUL R12, R12, 0.25 ;  /* 0x3e8000000c0c1820 */ /* 0x000fe20000400000 */
[----:B------:R-:W-:Y:S01]  /*5530*/  @P1 FMUL R14, R14, 0.25 ;  /* 0x3e8000000e0e1820 */ /* 0x000fe20000400000 */
[----:B0-----:R-:W-:Y:S01]  /*5540*/  FSEL R38, RZ, -23, P3 ;  /* 0xc1b80000ff267808 */ /* 0x001fe20001800000 */
[----:B------:R-:W-:Y:S01]  /*5550*/  @!P2 FMUL R11, R11, 16777216 ;  /* 0x4b8000000b0ba820 */ /* 0x000fe20000400000 */
[----:B------:R-:W-:Y:S01]  /*5560*/  @P1 FMUL R9, R9, 0.25 ;  /* 0x3e80000009091820 */ /* 0x000fe20000400000 */
[----:B------:R-:W-:Y:S01]  /*5570*/  @!P2 FMUL R12, R12, 16777216 ;  /* 0x4b8000000c0ca820 */ /* 0x000fe20000400000 */
[----:B------:R-:W-:Y:S01]  /*5580*/  @!P2 FMUL R14, R14, 16777216 ;  /* 0x4b8000000e0ea820 */ /* 0x000fe20000400000 */
[----:B------:R-:W-:Y:S01]  /*5590*/  FFMA.FTZ R41, R41, 1.1920928955078125e-07, R38 ;  /* 0x3400000029297823 */ /* 0x000fe20000010026 */
[----:B------:R-:W-:Y:S01]  /*55a0*/  @P1 FMUL R17, R17, 0.25 ;  /* 0x3e80000011111820 */ /* 0x000fe20000400000 */
[C---:B-1----:R-:W-:Y:S01]  /*55b0*/  FMUL R4, R43.reuse, R4 ;  /* 0x000000042b047220 */ /* 0x042fe20000400000 */
[C---:B------:R-:W-:Y:S01]  /*55c0*/  FMUL R45, R43.reuse, R6 ;  /* 0x000000062b2d7220 */ /* 0x040fe20000400000 */
[C---:B------:R-:W-:Y:S01]  /*55d0*/  FMUL R5, R43.reuse, R5 ;  /* 0x000000052b057220 */ /* 0x040fe20000400000 */
[C---:B------:R-:W-:Y:S01]  /*55e0*/  FMUL R6, R43.reuse, R7 ;  /* 0x000000072b067220 */ /* 0x040fe20000400000 */
[C---:B------:R-:W-:Y:S01]  /*55f0*/  FMUL R7, R43.reuse, R8 ;  /* 0x000000082b077220 */ /* 0x040fe20000400000 */
[----:B------:R-:W-:Y:S01]  /*5600*/  FMUL R10, R43, R10 ;  /* 0x0000000a2b0a7220 */ /* 0x000fe20000400000 */
[----:B------:R-:W-:Y:S01]  /*5610*/  F2FP.F16.F32.PACK_AB R4, R45, R4 ;  /* 0x000000042d04723e */ /* 0x000fe200000000ff */
[----:B------:R-:W-:Y:S01]  /*5620*/  HFMA2 R45, -RZ, RZ, 1.443359375, -0.2030029296875 ;  /* 0x3dc6b27fff2d7431 */ /* 0x000fe200000001ff */
[----:B------:R-:W-:Y:S01]  /*5630*/  F2FP.F16.F32.PACK_AB R8, R6, R5 ;  /* 0x000000050608723e */ /* 0x000fe200000000ff */
[----:B------:R-:W-:Y:S01]  /*5640*/  FMUL R38, R43, R11 ;  /* 0x0000000b2b267220 */ /* 0x000fe20000400000 */
[----:B------:R-:W-:Y:S01]  /*5650*/  F2FP.F16.F32.PACK_AB R5, R10, R7 ;  /* 0x000000070a05723e */ /* 0x000fe200000000ff */
[----:B------:R-:W-:Y:S01]  /*5660*/  @P1 FMUL R13, R13, 0.25 ;  /* 0x3e8000000d0d1820 */ /* 0x000fe20000400000 */
[----:B------:R-:W-:Y:S01]  /*5670*/  @P1 FMUL R15, R15, 0.25 ;  /* 0x3e8000000f0f1820 */ /* 0x000fe20000400000 */
[----:B------:R-:W-:Y:S01]  /*5680*/  @P1 FMUL R16, R16, 0.25 ;  /* 0x3e80000010101820 */ /* 0x000fe20000400000 */
[----:B------:R-:W-:Y:S01]  /*5690*/  @P1 FMUL R18, R18, 0.25 ;  /* 0x3e80000012121820 */ /* 0x000fe20000400000 */
[----:B------:R-:W-:Y:S01]  /*56a0*/  @P1 FMUL R19, R19, 0.25 ;  /* 0x3e80000013131820 */ /* 0x000fe20000400000 */
[----:B------:R-:W-:Y:S01]  /*56b0*/  @!P2 FMUL R9, R9, 16777216 ;  /* 0x4b8000000909a820 */ /* 0x000fe20000400000 */
[C---:B------:R-:W-:Y:S01]  /*56c0*/  FFMA.FTZ R39, R42.reuse, R45, -0.16845393180847167969 ;  /* 0xbe2c7f302a277423 */ /* 0x040fe2000001002d */
[C---:B------:R-:W-:Y:S01]  /*56d0*/  FMUL R12, R43.reuse, R12 ;  /* 0x0000000c2b0c7220 */ /* 0x040fe20000400000 */
[----:B------:R-:W-:Y:S01]  /*56e0*/  FMUL R11, R43, R14 ;  /* 0x0000000e2b0b7220 */ /* 0x000fe20000400000 */
[----:B------:R-:W-:Y:S01]  /*56f0*/  @!P2 FMUL R17, R17, 16777216 ;  /* 0x4b8000001111a820 */ /* 0x000fe20000400000 */
[----:B------:R-:W-:Y:S01]  /*5700*/  FFMA.FTZ R39, R42, R39, 0.1716887056827545166 ;  /* 0x3e2fcf2a2a277423 */ /* 0x000fe20000010027 */
[----:B------:R-:W-:Y:S01]  /*5710*/  @!P2 FMUL R13, R13, 16777216 ;  /* 0x4b8000000d0da820 */ /* 0x000fe20000400000 */
[----:B------:R-:W-:Y:S01]  /*5720*/  @!P2 FMUL R15, R15, 16777216 ;  /* 0x4b8000000f0fa820 */ /* 0x000fe20000400000 */
[----:B------:R-:W-:Y:S01]  /*5730*/  @!P2 FMUL R16, R16, 16777216 ;  /* 0x4b8000001010a820 */ /* 0x000fe20000400000 */
[----:B------:R-:W-:Y:S01]  /*5740*/  FFMA.FTZ R39, R42, R39, -0.17900948226451873779 ;  /* 0xbe374e432a277423 */ /* 0x000fe20000010027 */
[----:B------:R-:W-:Y:S01]  /*5750*/  @!P2 FMUL R18, R18, 16777216 ;  /* 0x4b8000001212a820 */ /* 0x000fe20000400000 */
[----:B------:R-:W-:Y:S01]  /*5760*/  @!P2 FMUL R19, R19, 16777216 ;  /* 0x4b8000001313a820 */ /* 0x000fe20000400000 */
[----:B------:R-:W-:Y:S01]  /*5770*/  FMUL R9, R43, R9 ;  /* 0x000000092b097220 */ /* 0x000fe20000400000 */
[C---:B------:R-:W-:Y:S01]  /*5780*/  FFMA.FTZ R7, R42.reuse, R39, 0.20512372255325317383 ;  /* 0x3e520bf42a077423 */ /* 0x040fe20000010027 */
[----:B------:R-:W-:Y:S01]  /*5790*/  F2FP.F16.F32.PACK_AB R6, R11, R12 ;  /* 0x0000000c0b06723e */ /* 0x000fe200000000ff */
[C---:B------:R-:W-:Y:S01]  /*57a0*/  FMUL R11, R43.reuse, R17 ;  /* 0x000000112b0b7220 */ /* 0x040fe20000400000 */
[C---:B------:R-:W-:Y:S01]  /*57b0*/  FMUL R10, R43.reuse, R13 ;  /* 0x0000000d2b0a7220 */ /* 0x040fe20000400000 */
[C---:B------:R-:W-:Y:S01]  /*57c0*/  FFMA.FTZ R7, R42.reuse, R7, -0.24046532809734344482 ;  /* 0xbe763c8b2a077423 */ /* 0x040fe20000010007 */
[C---:B------:R-:W-:Y:S01]  /*57d0*/  FMUL R15, R43.reuse, R15 ;  /* 0x0000000f2b0f7220 */ /* 0x040fe20000400000 */
[C---:B------:R-:W-:Y:S01]  /*57e0*/  FMUL R16, R43.reuse, R16 ;  /* 0x000000102b107220 */ /* 0x040fe20000400000 */
[C---:B------:R-:W-:Y:S01]  /*57f0*/  FMUL R17, R43.reuse, R18 ;  /* 0x000000122b117220 */ /* 0x040fe20000400000 */
[----:B------:R-:W-:Y:S01]  /*5800*/  FFMA.FTZ R7, R42, R7, 0.28857114911079406738 ;  /* 0x3e93bf992a077423 */ /* 0x000fe20000010007 */
[----:B------:R-:W-:Y:S01]  /*5810*/  FMUL R14, R43, R19 ;  /* 0x000000132b0e7220 */ /* 0x000fe20000400000 */
[----:B------:R-:W-:Y:S01]  /*5820*/  F2FP.F16.F32.PACK_AB R9, R38, R9 ;  /* 0x000000092609723e */ /* 0x000fe200000000ff */
[----:B------:R-:W0:Y:S01]  /*5830*/  LDC R12, c[0x0][0x3e8] ;  /* 0x0000fa00ff0c7b82 */ /* 0x000e220000000800 */
[----:B------:R-:W-:Y:S01]  /*5840*/  FFMA.FTZ R7, R42, R7, -0.36067417263984680176 ;  /* 0xbeb8aa492a077423 */ /* 0x000fe20000010007 */
[----:B------:R-:W-:Y:S01]  /*5850*/  F2FP.F16.F32.PACK_AB R10, R15, R10 ;  /* 0x0000000a0f0a723e */ /* 0x000fe200000000ff */
[----:B------:R-:W-:Y:S01]  /*5860*/  IMAD R15, R3, UR5, RZ ;  /* 0x00000005030f7c24 */ /* 0x000fe2000f8e02ff */
[----:B------:R-:W-:Y:S01]  /*5870*/  F2FP.F16.F32.PACK_AB R11, R14, R11 ;  /* 0x0000000b0e0b723e */ /* 0x000fe200000000ff */
[----:B------:R-:W-:Y:S01]  /*5880*/  FFMA.FTZ R7, R42, R7, 0.48089820146560668945 ;  /* 0x3ef6384a2a077423 */ /* 0x000fe20000010007 */
[----:B------:R-:W-:Y:S01]  /*5890*/  ISETP.GE.U32.AND P3, PT, R44, 0x7f800000, PT ;  /* 0x7f8000002c00780c */ /* 0x000fe20003f66070 */
[----:B------:R-:W-:Y:S01]  /*58a0*/  @P1 FMUL R21, R21, 0.25 ;  /* 0x3e80000015151820 */ /* 0x000fe20000400000 */
[----:B------:R-:W1:Y:S01]  /*58b0*/  LDC.64 R38, c[0x0][0x398] ;  /* 0x0000e600ff267b82 */ /* 0x000e620000000a00 */
[C---:B------:R-:W-:Y:S01]  /*58c0*/  FFMA.FTZ R7, R42.reuse, R7, -0.72134751081466674805 ;  /* 0xbf38aa3b2a077423 */ /* 0x040fe20000010007 */
[----:B------:R-:W-:Y:S01]  /*58d0*/  STS.128 [R37+0x800], R8 ;  /* 0x0008000825007388 */ /* 0x000fe20000000c00 */
[----:B------:R-:W-:Y:S01]  /*58e0*/  SHF.R.U32.HI R19, RZ, 0x7, R0 ;  /* 0x00000007ff137819 */ /* 0x000fe20000011600 */
[----:B------:R-:W-:Y:S01]  /*58f0*/  @P1 FMUL R23, R23, 0.25 ;  /* 0x3e80000017171820 */ /* 0x000fe20000400000 */
[----:B------:R-:W-:Y:S01]  /*5900*/  FMUL R7, R42, R7 ;  /* 0x000000072a077220 */ /* 0x000fe20000400000 */
[----:B------:R-:W-:Y:S01]  /*5910*/  USHF.L.U32 UR5, UR4, 0x1, URZ ;  /* 0x0000000104057899 */ /* 0x000fe200080006ff */
[----:B------:R-:W-:Y:S01]  /*5920*/  SGXT.U32 R19, R19, 0x1 ;  /* 0x000000011313781a */ /* 0x000fe20000000000 */
[----:B------:R-:W-:Y:S01]  /*5930*/  @P1 FMUL R20, R20, 0.25 ;  /* 0x3e80000014141820 */ /* 0x000fe20000400000 */
[----:B------:R-:W-:Y:S01]  /*5940*/  FMUL R13, R42, R7 ;  /* 0x000000072a0d7220 */ /* 0x000fe20000400000 */
[----:B------:R-:W-:Y:S01]  /*5950*/  F2FP.F16.F32.PACK_AB R7, R17, R16 ;  /* 0x000000101107723e */ /* 0x000fe200000000ff */
[----:B------:R-:W-:Y:S01]  /*5960*/  @P1 FMUL R22, R22, 0.25 ;  /* 0x3e80000016161820 */ /* 0x000fe20000400000 */
[----:B------:R-:W-:Y:S01]  /*5970*/  @P1 FMUL R24, R24, 0.25 ;  /* 0x3e80000018181820 */ /* 0x000fe20000400000 */
[----:B------:R-:W-:Y:S01]  /*5980*/  FFMA.FTZ R42, R42, 1.4426950216293334961, R13 ;  /* 0x3fb8aa3b2a2a7823 */ /* 0x000fe2000001000d */
[----:B------:R-:W-:Y:S01]  /*5990*/  @P1 FMUL R26, R26, 0.25 ;  /* 0x3e8000001a1a1820 */ /* 0x000fe20000400000 */
[----:B------:R2:W-:Y:S01]  /*59a0*/  STS.128 [R37], R4 ;  /* 0x0000000425007388 */ /* 0x0005e20000000c00 */
[----:B------:R-:W-:-:S02]  /*59b0*/  @P3 IMAD.MOV.U32 R17, RZ, RZ, 0x7f800000 ;  /* 0x7f800000ff113424 */ /* 0x000fc400078e00ff */
[----:B------:R-:W-:Y:S01]  /*59c0*/  @P1 FMUL R29, R29, 0.25 ;  /* 0x3e8000001d1d1820 */ /* 0x000fe20000400000 */
[----:B------:R-:W-:Y:S01]  /*59d0*/  SHF.L.U32 R13, R15, 0x1, RZ ;  /* 0x000000010f0d7819 */ /* 0x000fe200000006ff */
[----:B------:R-:W-:Y:S01]  /*59e0*/  @!P2 FMUL R21, R21, 16777216 ;  /* 0x4b8000001515a820 */ /* 0x000fe20000400000 */
[----:B------:R-:W-:Y:S01]  /*59f0*/  @!P2 FMUL R23, R23, 16777216 ;  /* 0x4b8000001717a820 */ /* 0x000fe20000400000 */
[----:B------:R-:W-:Y:S01]  /*5a00*/  FADD R41, R41, R42 ;  /* 0x0000002a29297221 */ /* 0x000fe20000000000 */
[----:B------:R-:W-:Y:S01]  /*5a10*/  @P1 FMUL R27, R27, 0.25 ;  /* 0x3e8000001b1b1820 */ /* 0x000fe20000400000 */
[----:B------:R-:W-:Y:S01]  /*5a20*/  @!P2 FMUL R20, R20, 16777216 ;  /* 0x4b8000001414a820 */ /* 0x000fe20000400000 */
[----:B------:R-:W-:Y:S01]  /*5a30*/  @!P2 FMUL R22, R22, 16777216 ;  /* 0x4b8000001616a820 */ /* 0x000fe20000400000 */
[----:B------:R-:W-:Y:S01]  /*5a40*/  @!P2 FMUL R24, R24, 16777216 ;  /* 0x4b8000001818a820 */ /* 0x000fe20000400000 */
[----:B------:R-:W-:Y:S01]  /*5a50*/  @!P2 FMUL R26, R26, 16777216 ;  /* 0x4b8000001a1aa820 */ /* 0x000fe20000400000 */
[----:B------:R-:W-:Y:S01]  /*5a60*/  LOP3.LUT R0, R0, 0xff, RZ, 0xc0, !PT ;  /* 0x000000ff00007812 */ /* 0x000fe200078ec0ff */
[----:B------:R-:W-:Y:S01]  /*5a70*/  @P3 FFMA.FTZ R41, R44, R17, +INF ;  /* 0x7f8000002c293423 */ /* 0x000fe20000010011 */
[----:B0-----:R-:W-:-:S02]  /*5a80*/  IMAD R19, R19, R12, RZ ;  /* 0x0000000c13137224 */ /* 0x001fc400078e02ff */
[----:B------:R-:W-:Y:S01]  /*5a90*/  @P1 FMUL R31, R31, 0.25 ;  /* 0x3e8000001f1f1820 */ /* 0x000fe20000400000 */
[----:B------:R-:W-:Y:S01]  /*5aa0*/  @!P2 FMUL R29, R29, 16777216 ;  /* 0x4b8000001d1da820 */ /* 0x000fe20000400000 */
[----:B-1----:R-:W-:Y:S01]  /*5ab0*/  IADD3 R14, P3, P5, R13, UR5, R38 ;  /* 0x000000050d0e7c10 */ /* 0x002fe2000fd7e026 */
[----:B------:R-:W-:Y:S01]  /*5ac0*/  UIMAD.WIDE UR4, UR4, 0x2, URZ ;  /* 0x00000002040478a5 */ /* 0x000fe2000f8e02ff */
[C---:B------:R-:W-:Y:S01]  /*5ad0*/  FMUL R21, R43.reuse, R21 ;  /* 0x000000152b157220 */ /* 0x040fe20000400000 */
[----:B--2---:R-:W-:Y:S01]  /*5ae0*/  FMUL R6, R43, R23 ;  /* 0x000000172b067220 */ /* 0x004fe20000400000 */
[----:B------:R-:W-:-:S04]  /*5af0*/  IMAD.HI R4, R15, 0x2, RZ ;  /* 0x000000020f047827 */ /* 0x000fc800078e02ff */
[----:B------:R-:W-:Y:S01]  /*5b00*/  @!P2 FMUL R27, R27, 16777216 ;  /* 0x4b8000001b1ba820 */ /* 0x000fe20000400000 */
[C---:B------:R-:W-:Y:S01]  /*5b10*/  FMUL R20, R43.reuse, R20 ;  /* 0x000000142b147220 */ /* 0x040fe20000400000 */
[C---:B------:R-:W-:Y:S01]  /*5b20*/  FMUL R5, R43.reuse, R22 ;  /* 0x000000162b057220 */ /* 0x040fe20000400000 */
[C---:B------:R-:W-:Y:S01]  /*5b30*/  FMUL R7, R43.reuse, R24 ;  /* 0x000000182b077220 */ /* 0x040fe20000400000 */
[----:B------:R-:W-:Y:S01]  /*5b40*/  FMUL R26, R43, R26 ;  /* 0x0000001a2b1a7220 */ /* 0x000fe20000400000 */
[----:B------:R-:W-:Y:S01]  /*5b50*/  LEA R13, R0, UR11, 0x4 ;  /* 0x0000000b000d7c11 */ /* 0x000fe2000f8e20ff */
[----:B------:R-:W-:Y:S01]  /*5b60*/  BAR.SYNC.DEFER_BLOCKING 0x0 ;  /* 0x0000000000007b1d */ /* 0x000fe20000010000 */
[----:B------:R-:W-:Y:S01]  /*5b70*/  @P1 FMUL R28, R28, 0.25 ;  /* 0x3e8000001c1c1820 */ /* 0x000fe20000400000 */
[----:B------:R-:W-:Y:S01]  /*5b80*/  @!P2 FMUL R31, R31, 16777216 ;  /* 0x4b8000001f1fa820 */ /* 0x000fe20000400000 */
[----:B------:R-:W-:Y:S01]  /*5b90*/  FMUL R18, R43, R29 ;  /* 0x0000001d2b127220 */ /* 0x000fe20000400000 */
[----:B------:R-:W-:Y:S01]  /*5ba0*/  @P1 FMUL R33, R33, 0.25 ;  /* 0x3e80000021211820 */ /* 0x000fe20000400000 */
[----:B------:R-:W-:Y:S01]  /*5bb0*/  @P1 FMUL R35, R35, 0.25 ;  /* 0x3e80000023231820 */ /* 0x000fe20000400000 */
[----:B------:R-:W-:Y:S01]  /*5bc0*/  LEA R29, R12, R19, 0x1 ;  /* 0x000000130c1d7211 */ /* 0x000fe200078e08ff */
[C---:B------:R-:W-:Y:S01]  /*5bd0*/  FMUL R16, R43.reuse, R27 ;  /* 0x0000001b2b107220 */ /* 0x040fe20000400000 */
[----:B------:R-:W-:Y:S01]  /*5be0*/  F2FP.F16.F32.PACK_AB R24, R6, R21 ;  /* 0x000000150618723e */ /* 0x000fe200000000ff */
[----:B------:R-:W-:Y:S01]  /*5bf0*/  @!P2 FMUL R28, R28, 16777216 ;  /* 0x4b8000001c1ca820 */ /* 0x000fe20000400000 */
[----:B------:R-:W-:Y:S01]  /*5c00*/  FMUL R27, R43, R31 ;  /* 0x0000001f2b1b7220 */ /* 0x000fe20000400000 */
[----:B------:R-:W-:Y:S01]  /*5c10*/  IADD3.X R15, PT, PT, R4, UR5, R39, P3, P5 ;  /* 0x00000005040f7c10 */ /* 0x000fe20009fea427 */
[----:B------:R-:W-:Y:S01]  /*5c20*/  @!P2 FMUL R33, R33, 16777216 ;  /* 0x4b8000002121a820 */ /* 0x000fe20000400000 */
[----:B------:R-:W-:Y:S01]  /*5c30*/  F2FP.F16.F32.PACK_AB R20, R5, R20 ;  /* 0x000000140514723e */ /* 0x000fe200000000ff */
[----:B------:R-:W-:Y:S01]  /*5c40*/  @!P2 FMUL R35, R35, 16777216 ;  /* 0x4b8000002323a820 */ /* 0x000fe20000400000 */
[----:B------:R-:W-:Y:S01]  /*5c50*/  F2FP.F16.F32.PACK_AB R21, R26, R7 ;  /* 0x000000071a15723e */ /* 0x000fe200000000ff */
[----:B------:R-:W-:Y:S01]  /*5c60*/  @P1 FMUL R30, R30, 0.25 ;  /* 0x3e8000001e1e1820 */ /* 0x000fe20000400000 */
[----:B------:R-:W-:Y:S01]  /*5c70*/  LEA R31, R12, R29, 0x1 ;  /* 0x0000001d0c1f7211 */ /* 0x000fe200078e08ff */
[C---:B------:R-:W-:Y:S01]  /*5c80*/  FMUL R22, R43.reuse, R28 ;  /* 0x0000001c2b167220 */ /* 0x040fe20000400000 */
[----:B------:R-:W-:Y:S01]  /*5c90*/  @P1 FMUL R32, R32, 0.25 ;  /* 0x3e80000020201820 */ /* 0x000fe20000400000 */
[----:B------:R-:W-:Y:S01]  /*5ca0*/  @P1 FMUL R34, R34, 0.25 ;  /* 0x3e80000022221820 */ /* 0x000fe20000400000 */
[C---:B------:R-:W-:Y:S01]  /*5cb0*/  FMUL R28, R43.reuse, R33 ;  /* 0x000000212b1c7220 */ /* 0x040fe20000400000 */
[----:B------:R-:W-:Y:S01]  /*5cc0*/  FMUL R35, R43, R35 ;  /* 0x000000232b237220 */ /* 0x000fe20000400000 */
[----:B------:R-:W-:Y:S01]  /*5cd0*/  IMAD R33, R12, 0x2, R31 ;  /* 0x000000020c217824 */ /* 0x000fe200078e021f */
[----:B------:R-:W0:Y:S01]  /*5ce0*/  LDS.128 R8, [R13] ;  /* 0x000000000d087984 */ /* 0x000e220000000c00 */
[----:B------:R-:W-:Y:S01]  /*5cf0*/  @P1 FMUL R25, R25, 0.25 ;  /* 0x3e80000019191820 */ /* 0x000fe20000400000 */
[----:B------:R-:W-:Y:S01]  /*5d00*/  @!P2 FMUL R30, R30, 16777216 ;  /* 0x4b8000001e1ea820 */ /* 0x000fe20000400000 */
[----:B------:R-:W-:Y:S01]  /*5d10*/  @!P2 FMUL R32, R32, 16777216 ;  /* 0x4b8000002020a820 */ /* 0x000fe20000400000 */
[----:B------:R-:W-:Y:S01]  /*5d20*/  LDS.128 R4, [R13+0x1000] ;  /* 0x001000000d047984 */ /* 0x000fe20000000c00 */
[----:B------:R-:W-:Y:S01]  /*5d30*/  @!P2 FMUL R34, R34, 16777216 ;  /* 0x4b8000002222a820 */ /* 0x000fe20000400000 */
[----:B------:R-:W-:Y:S01]  /*5d40*/  F2FP.F16.F32.PACK_AB R26, R27, R18 ;  /* 0x000000121b1a723e */ /* 0x000fe200000000ff */
[----:B------:R-:W-:Y:S01]  /*5d50*/  @!P2 FMUL R25, R25, 16777216 ;  /* 0x4b8000001919a820 */ /* 0x000fe20000400000 */
[----:B------:R-:W-:Y:S01]  /*5d60*/  F2FP.F16.F32.PACK_AB R27, R35, R28 ;  /* 0x0000001c231b723e */ /* 0x000fe200000000ff */
[C---:B------:R-:W-:Y:S01]  /*5d70*/  FMUL R23, R43.reuse, R30 ;  /* 0x0000001e2b177220 */ /* 0x040fe20000400000 */
[C---:B------:R-:W-:Y:S01]  /*5d80*/  LEA R35, R12.reuse, R33, 0x1 ;  /* 0x000000210c237211 */ /* 0x040fe200078e08ff */
[----:B------:R-:W-:Y:S01]  /*5d90*/  FMUL R32, R43, R32 ;  /* 0x000000202b207220 */ /* 0x000fe20000400000 */
[----:B------:R-:W-:Y:S01]  /*5da0*/  FSEL R17, R41, -INF , P4 ;  /* 0xff80000029117808 */ /* 0x000fe20002000000 */
[C---:B------:R-:W-:Y:S01]  /*5db0*/  FMUL R41, R43.reuse, R34 ;  /* 0x000000222b297220 */ /* 0x040fe20000400000 */
[----:B------:R-:W-:Y:S01]  /*5dc0*/  LEA R39, R12, R35, 0x1 ;  /* 0x000000230c277211 */ /* 0x000fe200078e08ff */
[----:B------:R-:W-:Y:S01]  /*5dd0*/  FMUL R25, R43, R25 ;  /* 0x000000192b197220 */ /* 0x000fe20000400000 */
[----:B------:R-:W-:Y:S01]  /*5de0*/  F2FP.F16.F32.PACK_AB R22, R23, R22 ;  /* 0x000000161716723e */ /* 0x000fe200000000ff */
[----:B------:R-:W-:Y:S01]  /*5df0*/  FFMA R17, R17, 0.69314718246459960938, R40 ;  /* 0x3f31721811117823 */ /* 0x000fe20000000028 */
[----:B------:R-:W-:Y:S01]  /*5e00*/  BAR.SYNC.DEFER_BLOCKING 0x0 ;  /* 0x0000000000007b1d */ /* 0x000fe20000010000 */
[----:B------:R-:W-:-:S02]  /*5e10*/  F2FP.F16.F32.PACK_AB R23, R41, R32 ;  /* 0x000000202917723e */ /* 0x000fc400000000ff */
[----:B------:R-:W-:Y:S02]  /*5e20*/  LEA R41, R12, R39, 0x1 ;  /* 0x000000270c297211 */ /* 0x000fe400078e08ff */
[----:B------:R-:W-:Y:S01]  /*5e30*/  F2FP.F16.F32.PACK_AB R25, R16, R25 ;  /* 0x000000191019723e */ /* 0x000fe200000000ff */
[----:B------:R-:W1:Y:S01]  /*5e40*/  LDCU UR4, c[0x0][0x3ec] ;  /* 0x00007d80ff0477ac */ /* 0x000e620008000800 */
[-C--:B------:R-:W-:Y:S01]  /*5e50*/  LEA R18, P1, R19, R14.reuse, 0x1 ;  /* 0x0000000e13127211 */ /* 0x080fe200078208ff */
[----:B------:R-:W-:Y:S01]  /*5e60*/  IMAD R43, R12, 0x2, R41 ;  /* 0x000000020c2b7824 */ /* 0x000fe200078e0229 */
[-C--:B------:R-:W-:Y:S02]  /*5e70*/  LEA R28, P2, R29, R14.reuse, 0x1 ;  /* 0x0000000e1d1c7211 */ /* 0x080fe400078408ff */
[----:B------:R-:W-:Y:S02]  /*5e80*/  LEA.HI.X.SX32 R19, R19, R15, 0x1, P1 ;  /* 0x0000000f13137211 */ /* 0x000fe400008f0eff */
[----:B------:R-:W-:-:S02]  /*5e90*/  LEA R30, P1, R31, R14, 0x1 ;  /* 0x0000000e1f1e7211 */ /* 0x000fc400078208ff */
[----:B------:R-:W-:Y:S02]  /*5ea0*/  LEA R45, R12, R43, 0x1 ;  /* 0x0000002b0c2d7211 */ /* 0x000fe400078e08ff */
[-C--:B------:R-:W-:Y:S02]  /*5eb0*/  LEA.HI.X.SX32 R31, R31, R15.reuse, 0x1, P1 ;  /* 0x0000000f1f1f7211 */ /* 0x080fe400008f0eff */
[----:B------:R-:W-:Y:S02]  /*5ec0*/  LEA.HI.X.SX32 R29, R29, R15, 0x1, P2 ;  /* 0x0000000f1d1d7211 */ /* 0x000fe400010f0eff */
[----:B0-----:R-:W-:Y:S01]  /*5ed0*/  PRMT R16, R8, 0x7632, R16 ;  /* 0x0000763208107816 */ /* 0x001fe20000000010 */
[----:B------:R0:W-:Y:S01]  /*5ee0*/  STS.128 [R37], R20 ;  /* 0x0000001425007388 */ /* 0x0001e20000000c00 */
[----:B-1----:R-:W-:-:S03]  /*5ef0*/  UIMAD UR4, UR10, UR4, URZ ;  /* 0x000000040a0472a4 */ /* 0x002fc6000f8e02ff */
[----:B------:R1:W-:Y:S01]  /*5f00*/  STS.128 [R37+0x800], R24 ;  /* 0x0008001825007388 */ /* 0x0003e20000000c00 */
[----:B------:R-:W-:Y:S02]  /*5f10*/  USHF.L.U32 UR6, UR4, 0x2, URZ ;  /* 0x0000000204067899 */ /* 0x000fe400080006ff */
[----:B------:R-:W-:Y:S01]  /*5f20*/  UIMAD.WIDE UR4, UR4, 0x4, URZ ;  /* 0x00000004040478a5 */ /* 0x000fe2000f8e02ff */
[----:B------:R-:W-:Y:S01]  /*5f30*/  BAR.SYNC.DEFER_BLOCKING 0x0 ;  /* 0x0000000000007b1d */ /* 0x000fe20000010000 */
[C---:B0-----:R-:W-:Y:S02]  /*5f40*/  LEA R20, P1, R33.reuse, R14, 0x1 ;  /* 0x0000000e21147211 */ /* 0x041fe400078208ff */
[C---:B-1----:R-:W-:Y:S02]  /*5f50*/  LEA R27, R12.reuse, R45, 0x1 ;  /* 0x0000002d0c1b7211 */ /* 0x042fe400078e08ff */
[----:B------:R-:W-:Y:S02]  /*5f60*/  LEA.HI.X.SX32 R21, R33, R15, 0x1, P1 ;  /* 0x0000000f21157211 */ /* 0x000fe400008f0eff */
[----:B------:R-:W-:-:S02]  /*5f70*/  LEA R33, R12, R27, 0x1 ;  /* 0x0000001b0c217211 */ /* 0x000fc400078e08ff */
[CC--:B------:R-:W-:Y:S02]  /*5f80*/  LEA R22, P1, R35.reuse, R14.reuse, 0x1 ;  /* 0x0000000e23167211 */ /* 0x0c0fe400078208ff */
[C---:B------:R-:W-:Y:S02]  /*5f90*/  LEA R37, R12.reuse, R33, 0x1 ;  /* 0x000000210c257211 */ /* 0x040fe400078e08ff */
[-C--:B------:R-:W-:Y:S02]  /*5fa0*/  LEA.HI.X.SX32 R23, R35, R15.reuse, 0x1, P1 ;  /* 0x0000000f23177211 */ /* 0x080fe400008f0eff */
[C---:B------:R-:W-:Y:S01]  /*5fb0*/  LEA R24, P1, R39.reuse, R14, 0x1 ;  /* 0x0000000e27187211 */ /* 0x040fe200078208ff */
[----:B------:R-:W-:Y:S01]  /*5fc0*/  IMAD R35, R12, 0x2, R37 ;  /* 0x000000020c237824 */ /* 0x000fe200078e0225 */
[----:B------:R0:W-:Y:S02]  /*5fd0*/  STG.E.U16 desc[UR32][R18.64], R8 ;  /* 0x0000000812007986 */ /* 0x0001e4000c101520 */
[----:B------:R-:W-:-:S02]  /*5fe0*/  LEA.HI.X.SX32 R25, R39, R15, 0x1, P1 ;  /* 0x0000000f27197211 */ /* 0x000fc400008f0eff */
[----:B------:R-:W-:Y:S01]  /*5ff0*/  LEA R39, R12, R35, 0x1 ;  /* 0x000000230c277211 */ /* 0x000fe200078e08ff */
[----:B------:R1:W-:Y:S04]  /*6000*/  STG.E.U16 desc[UR32][R28.64], R16 ;  /* 0x000000101c007986 */ /* 0x0003e8000c101520 */
[----:B------:R2:W-:Y:S01]  /*6010*/  STG.E.U16 desc[UR32][R30.64], R9 ;  /* 0x000000091e007986 */ /* 0x0005e2000c101520 */
[----:B0-----:R-:W-:Y:S02]  /*6020*/  PRMT R18, R9, 0x7632, R18 ;  /* 0x0000763209127816 */ /* 0x001fe40000000012 */
[----:B-1----:R-:W-:-:S03]  /*6030*/  LEA R28, P1, R41, R14, 0x1 ;  /* 0x0000000e291c7211 */ /* 0x002fc600078208ff */
[----:B------:R0:W-:Y:S01]  /*6040*/  STG.E.U16 desc[UR32][R20.64], R18 ;  /* 0x0000001214007986 */ /* 0x0001e2000c101520 */
[----:B------:R-:W-:Y:S02]  /*6050*/  PRMT R16, R11, 0x7632, R16 ;  /* 0x000076320b107816 */ /* 0x000fe40000000010 */
[----:B--2---:R-:W-:Y:S01]  /*6060*/  LEA R31, R12, R39, 0x1 ;  /* 0x000000270c1f7211 */ /* 0x004fe200078e08ff */
[----:B------:R1:W-:Y:S01]  /*6070*/  STG.E.U16 desc[UR32][R22.64], R10 ;  /* 0x0000000a16007986 */ /* 0x0003e2000c101520 */
[----:B------:R-:W-:Y:S02]  /*6080*/  PRMT R9, R10, 0x7632, R9 ;  /* 0x000076320a097816 */ /* 0x000fe40000000009 */
[----:B------:R-:W-:Y:S02]  /*6090*/  LEA.HI.X.SX32 R29, R41, R15, 0x1, P1 ;  /* 0x0000000f291d7211 */ /* 0x000fe400008f0eff */
[----:B------:R-:W-:Y:S01]  /*60a0*/  LEA R8, P1, R43, R14, 0x1 ;  /* 0x0000000e2b087211 */ /* 0x000fe200078208ff */
[----:B------:R2:W-:Y:S01]  /*60b0*/  STG.E.U16 desc[UR32][R24.64], R9 ;  /* 0x0000000918007986 */ /* 0x0005e2000c101520 */
[----:B------:R-:W-:-:S02]  /*60c0*/  LEA R41, R12, R31, 0x1 ;  /* 0x0000001f0c297211 */ /* 0x000fc400078e08ff */
[-C--:B0-----:R-:W-:Y:S01]  /*60d0*/  LEA R20, P2, R27, R14.reuse, 0x1 ;  /* 0x0000000e1b147211 */ /* 0x081fe200078408ff */
[----:B------:R0:W-:Y:S01]  /*60e0*/  STG.E.U16 desc[UR32][R28.64], R11 ;  /* 0x0000000b1c007986 */ /* 0x0001e2000c101520 */
[----:B-1----:R-:W-:Y:S02]  /*60f0*/  LEA R22, P3, R35, R14, 0x1 ;  /* 0x0000000e23167211 */ /* 0x002fe400078608ff */
[-C--:B------:R-:W-:Y:S02]  /*6100*/  LEA.HI.X.SX32 R21, R27, R15.reuse, 0x1, P2 ;  /* 0x0000000f1b157211 */ /* 0x080fe400010f0eff */
[-C--:B------:R-:W-:Y:S02]  /*6110*/  LEA.HI.X.SX32 R23, R35, R15.reuse, 0x1, P3 ;  /* 0x0000000f23177211 */ /* 0x080fe400018f0eff */
[----:B--2---:R-:W-:Y:S02]  /*6120*/  LEA.HI.X.SX32 R9, R43, R15, 0x1, P1 ;  /* 0x0000000f2b097211 */ /* 0x004fe400008f0eff */
[----:B------:R-:W-:-:S02]  /*6130*/  LEA R43, R12, R41, 0x1 ;  /* 0x000000290c2b7211 */ /* 0x000fc400078e08ff */
[-C--:B------:R-:W-:Y:S01]  /*6140*/  LEA R18, P1, R45, R14.reuse, 0x1 ;  /* 0x0000000e2d127211 */ /* 0x080fe200078208ff */
[----:B------:R-:W-:Y:S01]  /*6150*/  STG.E.U16 desc[UR32][R8.64], R16 ;  /* 0x0000001008007986 */ /* 0x000fe2000c101520 */
[-C--:B------:R-:W-:Y:S01]  /*6160*/  LEA R24, P2, R37, R14.reuse, 0x1 ;  /* 0x0000000e25187211 */ /* 0x080fe200078408ff */
[C---:B------:R-:W-:Y:S01]  /*6170*/  IMAD R47, R12.reuse, 0x2, R43 ;  /* 0x000000020c2f7824 */ /* 0x040fe200078e022b */
[-C--:B------:R-:W-:Y:S01]  /*6180*/  LEA.HI.X.SX32 R19, R45, R15.reuse, 0x1, P1 ;  /* 0x0000000f2d137211 */ /* 0x080fe200008f0eff */
[----:B------:R-:W1:Y:S01]  /*6190*/  LDS.128 R8, [R13] ;  /* 0x000000000d087984 */ /* 0x000e620000000c00 */
[----:B------:R-:W-:Y:S02]  /*61a0*/  LEA.HI.X.SX32 R25, R37, R15, 0x1, P2 ;  /* 0x0000000f25197211 */ /* 0x000fe400010f0eff */
[----:B------:R-:W-:Y:S02]  /*61b0*/  LEA R49, R12, R47, 0x1 ;  /* 0x0000002f0c317211 */ /* 0x000fe400078e08ff */
[----:B------:R-:W-:-:S02]  /*61c0*/  LEA R26, P1, R33, R14, 0x1 ;  /* 0x0000000e211a7211 */ /* 0x000fc400078208ff */
[C---:B------:R-:W-:Y:S02]  /*61d0*/  LEA R45, R12.reuse, R49, 0x1 ;  /* 0x000000310c2d7211 */ /* 0x040fe400078e08ff */
[-C--:B------:R-:W-:Y:S02]  /*61e0*/  LEA R32, P3, R41, R14.reuse, 0x1 ;  /* 0x0000000e29207211 */ /* 0x080fe400078608ff */
[C---:B------:R-:W-:Y:S02]  /*61f0*/  LEA R51, R12.reuse, R45, 0x1 ;  /* 0x0000002d0c337211 */ /* 0x040fe400078e08ff */
[----:B------:R-:W-:Y:S02]  /*6200*/  LEA.HI.X.SX32 R27, R33, R15, 0x1, P1 ;  /* 0x0000000f211b7211 */ /* 0x000fe400008f0eff */
[----:B------:R-:W-:Y:S02]  /*6210*/  LEA R37, R12, R51, 0x1 ;  /* 0x000000330c257211 */ /* 0x000fe400078e08ff */
[----:B------:R-:W-:-:S02]  /*6220*/  LEA R30, P2, R31, R14, 0x1 ;  /* 0x0000000e1f1e7211 */ /* 0x000fc400078408ff */
[----:B------:R-:W-:Y:S01]  /*6230*/  LEA.HI.X.SX32 R33, R41, R15, 0x1, P3 ;  /* 0x0000000f29217211 */ /* 0x000fe200018f0eff */
[C---:B------:R-:W-:Y:S01]  /*6240*/  IMAD R53, R12.reuse, 0x2, R37 ;  /* 0x000000020c357824 */ /* 0x040fe200078e0225 */
[-C--:B------:R-:W-:Y:S02]  /*6250*/  LEA R40, P3, R49, R14.reuse, 0x1 ;  /* 0x0000000e31287211 */ /* 0x080fe400078608ff */
[----:B0-----:R-:W-:Y:S02]  /*6260*/  LEA R28, P1, R39, R14, 0x1 ;  /* 0x0000000e271c7211 */ /* 0x001fe400078208ff */
[C---:B------:R-:W-:Y:S02]  /*6270*/  LEA R55, R12.reuse, R53, 0x1 ;  /* 0x000000350c377211 */ /* 0x040fe400078e08ff */
[----:B------:R-:W-:Y:S02]  /*6280*/  LEA.HI.X.SX32 R31, R31, R15, 0x1, P2 ;  /* 0x0000000f1f1f7211 */ /* 0x000fe400010f0eff */
[----:B------:R-:W-:-:S02]  /*6290*/  LEA R57, R12, R55, 0x1 ;  /* 0x000000370c397211 */ /* 0x000fc400078e08ff */
[-C--:B------:R-:W-:Y:S02]  /*62a0*/  LEA R38, P2, R47, R14.reuse, 0x1 ;  /* 0x0000000e2f267211 */ /* 0x080fe400078408ff */
[C---:B------:R-:W-:Y:S02]  /*62b0*/  LEA R59, R12.reuse, R57, 0x1 ;  /* 0x000000390c3b7211 */ /* 0x040fe400078e08ff */
[----:B------:R-:W-:Y:S02]  /*62c0*/  LEA.HI.X.SX32 R41, R49, R15, 0x1, P3 ;  /* 0x0000000f31297211 */ /* 0x000fe400018f0eff */
[----:B------:R-:W-:Y:S02]  /*62d0*/  LEA R46, P3, R37, R14, 0x1 ;  /* 0x0000000e252e7211 */ /* 0x000fe400078608ff */
[----:B------:R-:W-:Y:S01]  /*62e0*/  LEA R61, R12, R59, 0x1 ;  /* 0x0000003b0c3d7211 */ /* 0x000fe200078e08ff */
[----:B-1----:R0:W-:Y:S01]  /*62f0*/  STG.E.U16 desc[UR32][R18.64], R8 ;  /* 0x0000000812007986 */ /* 0x0021e2000c101520 */
[----:B------:R-:W-:-:S02]  /*6300*/  LEA.HI.X.SX32 R29, R39, R15, 0x1, P1 ;  /* 0x0000000f271d7211 */ /* 0x000fc400008f0eff */
[-C--:B------:R-:W-:Y:S02]  /*6310*/  LEA R34, P1, R43, R14.reuse, 0x1 ;  /* 0x0000000e2b227211 */ /* 0x080fe400078208ff */
[-C--:B------:R-:W-:Y:S02]  /*6320*/  LEA.HI.X.SX32 R39, R47, R15.reuse, 0x1, P2 ;  /* 0x0000000f2f277211 */ /* 0x080fe400010f0eff */
[-C--:B------:R-:W-:Y:S01]  /*6330*/  LEA.HI.X.SX32 R47, R37, R15.reuse, 0x1, P3 ;  /* 0x0000000f252f7211 */ /* 0x080fe200018f0eff */
[----:B------:R-:W-:Y:S01]  /*6340*/  IMAD R37, R12, 0x2, R61 ;  /* 0x000000020c257824 */ /* 0x000fe200078e023d */
[----:B------:R-:W-:Y:S02]  /*6350*/  LEA.HI.X.SX32 R35, R43, R15, 0x1, P1 ;  /* 0x0000000f2b237211 */ /* 0x000fe400008f0eff */
[-C--:B------:R-:W-:Y:S02]  /*6360*/  LEA R42, P1, R45, R14.reuse, 0x1 ;  /* 0x0000000e2d2a7211 */ /* 0x080fe400078208ff */
[----:B------:R-:W-:-:S02]  /*6370*/  LEA R44, P2, R51, R14, 0x1 ;  /* 0x0000000e332c7211 */ /* 0x000fc400078408ff */
[C---:B------:R-:W-:Y:S02]  /*6380*/  LEA R63, R12.reuse, R37, 0x1 ;  /* 0x000000250c3f7211 */ /* 0x040fe400078e08ff */
[-C--:B------:R-:W-:Y:S02]  /*6390*/  LEA.HI.X.SX32 R43, R45, R15.reuse, 0x1, P1 ;  /* 0x0000000f2d2b7211 */ /* 0x080fe400008f0eff */
[----:B------:R-:W-:Y:S02]  /*63a0*/  LEA.HI.X.SX32 R45, R51, R15, 0x1, P2 ;  /* 0x0000000f332d7211 */ /* 0x000fe400010f0eff */
[-C--:B------:R-:W-:Y:S02]  /*63b0*/  LEA R48, P1, R53, R14.reuse, 0x1 ;  /* 0x0000000e35307211 */ /* 0x080fe400078208ff */
[----:B------:R-:W-:Y:S02]  /*63c0*/  LEA R50, P2, R55, R14, 0x1 ;  /* 0x0000000e37327211 */ /* 0x000fe400078408ff */
[----:B------:R-:W-:-:S02]  /*63d0*/  LEA R65, R12, R63, 0x1 ;  /* 0x0000003f0c417211 */ /* 0x000fc400078e08ff */
[-C--:B------:R-:W-:Y:S02]  /*63e0*/  LEA R52, P3, R57, R14.reuse, 0x1 ;  /* 0x0000000e39347211 */ /* 0x080fe400078608ff */
[-C--:B------:R-:W-:Y:S02]  /*63f0*/  LEA.HI.X.SX32 R49, R53, R15.reuse, 0x1, P1 ;  /* 0x0000000f35317211 */ /* 0x080fe400008f0eff */
[----:B------:R-:W-:Y:S02]  /*6400*/  LEA.HI.X.SX32 R51, R55, R15, 0x1, P2 ;  /* 0x0000000f37337211 */ /* 0x000fe400010f0eff */
[----:B------:R-:W-:Y:S02]  /*6410*/  LEA R54, P1, R59, R14, 0x1 ;  /* 0x0000000e3b367211 */ /* 0x000fe400078208ff */
[----:B------:R-:W-:Y:S02]  /*6420*/  LEA R67, R12, R65, 0x1 ;  /* 0x000000410c437211 */ /* 0x000fe400078e08ff */
[----:B------:R-:W-:-:S02]  /*6430*/  LEA.HI.X.SX32 R53, R57, R15, 0x1, P3 ;  /* 0x0000000f39357211 */ /* 0x000fc400018f0eff */
[-C--:B------:R-:W-:Y:S02]  /*6440*/  LEA R56, P2, R61, R14.reuse, 0x1 ;  /* 0x0000000e3d387211 */ /* 0x080fe400078408ff */
[-C--:B------:R-:W-:Y:S02]  /*6450*/  LEA R58, P3, R37, R14.reuse, 0x1 ;  /* 0x0000000e253a7211 */ /* 0x080fe400078608ff */
[----:B------:R-:W-:Y:S02]  /*6460*/  LEA.HI.X.SX32 R55, R59, R15, 0x1, P1 ;  /* 0x0000000f3b377211 */ /* 0x000fe400008f0eff */
[----:B------:R-:W-:Y:S02]  /*6470*/  LEA R12, R12, R67, 0x1 ;  /* 0x000000430c0c7211 */ /* 0x000fe400078e08ff */
[----:B------:R-:W-:Y:S02]  /*6480*/  LEA.HI.X.SX32 R57, R61, R15, 0x1, P2 ;  /* 0x0000000f3d397211 */ /* 0x000fe400010f0eff */
[----:B------:R-:W-:-:S02]  /*6490*/  LEA R60, P1, R63, R14, 0x1 ;  /* 0x0000000e3f3c7211 */ /* 0x000fc400078208ff */
[-C--:B------:R-:W-:Y:S02]  /*64a0*/  LEA.HI.X.SX32 R59, R37, R15.reuse, 0x1, P3 ;  /* 0x0000000f253b7211 */ /* 0x080fe400018f0eff */
[-C--:B------:R-:W-:Y:S02]  /*64b0*/  LEA R62, P2, R65, R14.reuse, 0x1 ;  /* 0x0000000e413e7211 */ /* 0x080fe400078408ff */
[-C--:B------:R-:W-:Y:S02]  /*64c0*/  LEA R64, P3, R67, R14.reuse, 0x1 ;  /* 0x0000000e43407211 */ /* 0x080fe400078608ff */
[----:B------:R-:W-:Y:S02]  /*64d0*/  LEA R66, P4, R12, R14, 0x1 ;  /* 0x0000000e0c427211 */ /* 0x000fe400078808ff */
[-C--:B------:R-:W-:Y:S02]  /*64e0*/  LEA.HI.X.SX32 R61, R63, R15.reuse, 0x1, P1 ;  /* 0x0000000f3f3d7211 */ /* 0x080fe400008f0eff */
[----:B------:R-:W-:-:S02]  /*64f0*/  LEA.HI.X.SX32 R63, R65, R15, 0x1, P2 ;  /* 0x0000000f413f7211 */ /* 0x000fc400010f0eff */
[-C--:B------:R-:W-:Y:S02]  /*6500*/  LEA.HI.X.SX32 R65, R67, R15.reuse, 0x1, P3 ;  /* 0x0000000f43417211 */ /* 0x080fe400018f0eff */
[----:B------:R-:W-:Y:S02]  /*6510*/  LEA.HI.X.SX32 R67, R12, R15, 0x1, P4 ;  /* 0x0000000f0c437211 */ /* 0x000fe400020f0eff */
[----:B------:R-:W1:Y:S01]  /*6520*/  LDS.128 R12, [R13+0x1000] ;  /* 0x001000000d0c7984 */ /* 0x000e620000000c00 */
[----:B------:R-:W-:Y:S02]  /*6530*/  PRMT R16, R8, 0x7632, R16 ;  /* 0x0000763208107816 */ /* 0x000fe40000000010 */
[----:B0-----:R-:W-:Y:S02]  /*6540*/  PRMT R19, R9, 0x7632, R19 ;  /* 0x0000763209137816 */ /* 0x001fe40000000013 */
[----:B------:R-:W-:Y:S01]  /*6550*/  PRMT R8, R4, 0x7632, R8 ;  /* 0x0000763204087816 */ /* 0x000fe20000000008 */
[----:B------:R0:W-:Y:S01]  /*6560*/  STG.E.U16 desc[UR32][R20.64], R16 ;  /* 0x0000001014007986 */ /* 0x0001e2000c101520 */
[----:B------:R-:W-:Y:S01]  /*6570*/  ISETP.GE.U32.AND P1, PT, R0, 0x80, PT ;  /* 0x000000800000780c */ /* 0x000fe20003f26070 */
[----:B------:R-:W-:-:S02]  /*6580*/  IMAD.HI R0, R3, 0x4, RZ ;  /* 0x0000000403007827 */ /* 0x000fc400078e02ff */
[----:B------:R2:W-:Y:S04]  /*6590*/  STG.E.U16 desc[UR32][R26.64], R9 ;  /* 0x000000091a007986 */ /* 0x0005e8000c101520 */
[----:B------:R3:W-:Y:S01]  /*65a0*/  STG.E.U16 desc[UR32][R24.64], R19 ;  /* 0x0000001318007986 */ /* 0x0007e2000c101520 */
[----:B0-----:R-:W-:-:S03]  /*65b0*/  PRMT R21, R10, 0x7632, R21 ;  /* 0x000076320a157816 */ /* 0x001fc60000000015 */
[----:B------:R0:W-:Y:S01]  /*65c0*/  STG.E.U16 desc[UR32][R22.64], R10 ;  /* 0x0000000a16007986 */ /* 0x0001e2000c101520 */
[----:B------:R-:W-:Y:S02]  /*65d0*/  PRMT R16, R5, 0x7632, R16 ;  /* 0x0000763205107816 */ /* 0x000fe40000000010 */
[----:B--2---:R-:W-:Y:S01]  /*65e0*/  PRMT R9, R6, 0x7632, R9 ;  /* 0x0000763206097816 */ /* 0x004fe20000000009 */
[----:B------:R2:W-:Y:S01]  /*65f0*/  STG.E.U16 desc[UR32][R28.64], R21 ;  /* 0x000000151c007986 */ /* 0x0005e2000c101520 */
[----:B---3--:R-:W-:-:S03]  /*6600*/  PRMT R25, R7, 0x7632, R25 ;  /* 0x0000763207197816 */ /* 0x008fc60000000019 */
[----:B------:R3:W-:Y:S01]  /*6610*/  STG.E.U16 desc[UR32][R30.64], R11 ;  /* 0x0000000b1e007986 */ /* 0x0007e2000c101520 */
[----:B0-----:R-:W-:-:S05]  /*6620*/  PRMT R23, R11, 0x7632, R23 ;  /* 0x000076320b177816 */ /* 0x001fca0000000017 */
[----:B------:R0:W-:Y:S04]  /*6630*/  STG.E.U16 desc[UR32][R32.64], R23 ;  /* 0x0000001720007986 */ /* 0x0001e8000c101520 */
[----:B------:R-:W-:Y:S01]  /*6640*/  STG.E.U16 desc[UR32][R34.64], R4 ;  /* 0x0000000422007986 */ /* 0x000fe2000c101520 */
[----:B-1----:R-:W-:Y:S02]  /*6650*/  PRMT R27, R12, 0x7632, R27 ;  /* 0x000076320c1b7816 */ /* 0x002fe4000000001b */
[----:B--2---:R-:W-:Y:S01]  /*6660*/  PRMT R29, R13, 0x7632, R29 ;  /* 0x000076320d1d7816 */ /* 0x004fe2000000001d */
[----:B------:R-:W-:Y:S01]  /*6670*/  STG.E.U16 desc[UR32][R38.64], R8 ;  /* 0x0000000826007986 */ /* 0x000fe2000c101520 */
[----:B---3--:R-:W-:-:S03]  /*6680*/  PRMT R31, R14, 0x7632, R31 ;  /* 0x000076320e1f7816 */ /* 0x008fc6000000001f */
[----:B------:R1:W-:Y:S01]  /*6690*/  STG.E.U16 desc[UR32][R40.64], R5 ;  /* 0x0000000528007986 */ /* 0x0003e2000c101520 */
[----:B0-----:R-:W-:-:S03]  /*66a0*/  PRMT R33, R15, 0x7632, R33 ;  /* 0x000076320f217816 */ /* 0x001fc60000000021 */
[----:B------:R-:W-:Y:S04]  /*66b0*/  STG.E.U16 desc[UR32][R42.64], R16 ;  /* 0x000000102a007986 */ /* 0x000fe8000c101520 */
[----:B------:R-:W-:Y:S04]  /*66c0*/  STG.E.U16 desc[UR32][R44.64], R6 ;  /* 0x000000062c007986 */ /* 0x000fe8000c101520 */
[----:B------:R0:W-:Y:S01]  /*66d0*/  STG.E.U16 desc[UR32][R46.64], R9 ;  /* 0x000000092e007986 */ /* 0x0001e2000c101520 */
[----:B-1----:R-:W-:-:S03]  /*66e0*/  IMAD.SHL.U32 R5, R3, 0x4, RZ ;  /* 0x0000000403057824 */ /* 0x002fc600078e00ff */
[----:B------:R-:W-:Y:S04]  /*66f0*/  STG.E.U16 desc[UR32][R48.64], R7 ;  /* 0x0000000730007986 */ /* 0x000fe8000c101520 */
[----:B------:R-:W-:Y:S04]  /*6700*/  STG.E.U16 desc[UR32][R50.64], R25 ;  /* 0x0000001932007986 */ /* 0x000fe8000c101520 */
[----:B------:R-:W-:Y:S01]  /*6710*/  STG.E.U16 desc[UR32][R52.64], R12 ;  /* 0x0000000c34007986 */ /* 0x000fe2000c101520 */
[----:B0-----:R-:W0:Y:S03]  /*6720*/  LDC.64 R8, c[0x0][0x3a0] ;  /* 0x0000e800ff087b82 */ /* 0x001e260000000a00 */
[----:B------:R-:W-:Y:S04]  /*6730*/  STG.E.U16 desc[UR32][R54.64], R27 ;  /* 0x0000001b36007986 */ /* 0x000fe8000c101520 */
[----:B------:R-:W-:Y:S04]  /*6740*/  STG.E.U16 desc[UR32][R56.64], R13 ;  /* 0x0000000d38007986 */ /* 0x000fe8000c101520 */
[----:B------:R-:W-:Y:S04]  /*6750*/  STG.E.U16 desc[UR32][R58.64], R29 ;  /* 0x0000001d3a007986 */ /* 0x000fe8000c101520 */
[----:B------:R-:W-:Y:S04]  /*6760*/  STG.E.U16 desc[UR32][R60.64], R14 ;  /* 0x0000000e3c007986 */ /* 0x000fe8000c101520 */
[----:B------:R-:W-:Y:S04]  /*6770*/  STG.E.U16 desc[UR32][R62.64], R31 ;  /* 0x0000001f3e007986 */ /* 0x000fe8000c101520 */
[----:B------:R-:W-:Y:S04]  /*6780*/  STG.E.U16 desc[UR32][R64.64], R15 ;  /* 0x0000000f40007986 */ /* 0x000fe8000c101520 */
[----:B------:R-:W-:Y:S01]  /*6790*/  STG.E.U16 desc[UR32][R66.64], R33 ;  /* 0x0000002142007986 */ /* 0x000fe2000c101520 */
[----:B------:R-:W-:Y:S06]  /*67a0*/  BAR.SYNC.DEFER_BLOCKING 0x0 ;  /* 0x0000000000007b1d */ /* 0x000fec0000010000 */
[----:B------:R0:W-:Y:S02]  /*67b0*/  STSM.16.M88 [R2], R17 ;  /* 0x0000001102007844 */ /* 0x0001e40000000000 */
[----:B------:R-:W-:Y:S01]  /*67c0*/  BAR.SYNC.DEFER_BLOCKING 0x0 ;  /* 0x0000000000007b1d */ /* 0x000fe20000010000 */
[----:B0-----:R-:W-:-:S04]  /*67d0*/  IADD3 R2, P2, P3, R5, UR6, R8 ;  /* 0x0000000605027c10 */ /* 0x001fc8000fb5e008 */
[----:B------:R-:W-:Y:S01]  /*67e0*/  IADD3.X R3, PT, PT, R0, UR5, R9, P2, P3 ;  /* 0x0000000500037c10 */ /* 0x000fe200097e6409 */
[----:B------:R-:W0:Y:S04]  /*67f0*/  LDSM.16.M88 R7, [R36+UR11] ;  /* 0x0000000b2407783b */ /* 0x000e280008000000 */
[----:B0-----:R0:W-:Y:S01]  /*6800*/  @!P1 STG.E desc[UR32][R2.64], R7 ;  /* 0x0000000702009986 */ /* 0x0011e2000c101920 */
[----:B------:R-:W-:Y:S06]  /*6810*/  BAR.SYNC.DEFER_BLOCKING 0x0 ;  /* 0x0000000000007b1d */ /* 0x000fec0000010000 */
[----:B------:R-:W-:Y:S05]  /*6820*/  @P0 BRA `(.L_x_20) ;  /* 0x0000000000a00947 */ /* 0x000fea0003800000 */
[----:B------:R-:W1:Y:S01]  /*6830*/  S2UR UR5, SR_CgaCtaId ;  /* 0x00000000000579c3 */ /* 0x000e620000008800 */
[----:B------:R-:W-:Y:S01]  /*6840*/  NOP ;  /* 0x0000000000007918 */ /* 0x000fe20000000000 */
[----:B------:R-:W-:Y:S01]  /*6850*/  UMOV UR4, 0x50 ;  /* 0x0000005000047882 */ /* 0x000fe20000000000 */
[----:B------:R-:W-:Y:S02]  /*6860*/  MOV R0, UR12 ;  /* 0x0000000c00007c02 */ /* 0x000fe40008000f00 */
[----:B0-----:R-:W-:Y:S02]  /*6870*/  MOV R3, 0xff ;  /* 0x000000ff00037802 */ /* 0x001fe40000000f00 */
[----:B------:R-:W-:Y:S02]  /*6880*/  LOP3.LUT R0, R0, 0xffff, RZ, 0xc0, !PT ;  /* 0x0000ffff00007812 */ /* 0x000fe400078ec0ff */
[----:B------:R-:W-:Y:S02]  /*6890*/  MOV R7, 0x1 ;  /* 0x0000000100077802 */ /* 0x000fe40000000f00 */
[----:B------:R-:W-:-:S04]  /*68a0*/  SHF.R.U32.HI R0, RZ, 0x5, R0 ;  /* 0x00000005ff007819 */ /* 0x000fc80000011600 */
[----:B------:R-:W-:Y:S02]  /*68b0*/  IADD3 R2, PT, PT, R0, 0x10, RZ ;  /* 0x0000001000027810 */ /* 0x000fe40007ffe0ff */
[----:B------:R-:W-:Y:S01]  /*68c0*/  SHF.L.U32 R0, R3, R0, RZ ;  /* 0x0000000003007219 */ /* 0x000fe200000006ff */
[----:B-1----:R-:W-:Y:S01]  /*68d0*/  ULEA UR6, UR5, UR4, 0x18 ;  /* 0x0000000405067291 */ /* 0x002fe2000f8ec0ff */
[----:B------:R-:W-:-:S04]  /*68e0*/  SHF.L.U32 R3, R7, R2, RZ ;  /* 0x0000000207037219 */ /* 0x000fc800000006ff */
[----:B------:R-:W-:-:S04]  /*68f0*/  LOP3.LUT R0, R3, R0, RZ, 0xfc, !PT ;  /* 0x0000000003007212 */ /* 0x000fc800078efcff */
[----:B------:R-:W0:Y:S01]  /*6900*/  LDS R5, [UR6] ;  /* 0x00000006ff057984 */ /* 0x000e220008000800 */
[C---:B------:R-:W-:Y:S02]  /*6910*/  LOP3.LUT R2, R0.reuse, 0xffff, RZ, 0xc0, !PT ;  /* 0x0000ffff00027812 */ /* 0x040fe400078ec0ff */
[----:B0-----:R-:W-:-:S04]  /*6920*/  LOP3.LUT R3, R0, 0xffff, R5, 0x80, !PT ;  /* 0x0000ffff00037812 */ /* 0x001fc800078e8005 */
[----:B------:R-:W-:-:S13]  /*6930*/  ISETP.NE.AND P0, PT, R3, R2, PT ;  /* 0x000000020300720c */ /* 0x000fda0003f05270 */
[----:B------:R-:W-:Y:S05]  /*6940*/  @P0 BRA `(.L_x_21) ;  /* 0x0000000000500947 */ /* 0x000fea0003800000 */
[----:B------:R-:W-:Y:S02]  /*6950*/  SHF.R.U32.HI R5, RZ, 0x10, R5 ;  /* 0x00000010ff057819 */ /* 0x000fe40000011605 */
[----:B------:R-:W-:-:S04]  /*6960*/  SHF.R.U32.HI R2, RZ, 0x10, R0 ;  /* 0x00000010ff027819 */ /* 0x000fc80000011600 */
[----:B------:R-:W-:-:S04]  /*6970*/  LOP3.LUT R5, R5, R2, RZ, 0xc0, !PT ;  /* 0x0000000205057212 */ /* 0x000fc800078ec0ff */
[----:B------:R-:W-:-:S13]  /*6980*/  ISETP.NE.AND P0, PT, R5, R2, PT ;  /* 0x000000020500720c */ /* 0x000fda0003f05270 */
[----:B------:R-:W-:Y:S05]  /*6990*/  @P0 BRA `(.L_x_22) ;  /* 0x0000000000300947 */ /* 0x000fea0003800000 */
[----:B------:R-:W-:Y:S01]  /*69a0*/  R2UR UR4, R0 ;  /* 0x00000000000472ca */ /* 0x000fe200000e0000 */
[----:B------:R-:W-:Y:S01]  /*69b0*/  VOTEU.ANY UR5, UPT, PT ;  /* 0x0000000000057886 */ /* 0x000fe200038e0100 */
[----:B------:R-:W0:Y:S01]  /*69c0*/  S2R R0, SR_LANEID ;  /* 0x0000000000007919 */ /* 0x000e220000000000 */
[----:B------:R-:W-:-:S10]  /*69d0*/  UFLO.U32 UR5, UR5 ;  /* 0x00000005000572bd */ /* 0x000fd400080e0000 */
[----:B------:R-:W-:-:S06]  /*69e0*/  ULOP3.LUT UR4, URZ, UR4, URZ, 0x33, !UPT ;  /* 0x00000004ff047292 */ /* 0x000fcc000f8e33ff */
[----:B------:R-:W-:-:S04]  /*69f0*/  IMAD.U32 R2, RZ, RZ, UR4 ;  /* 0x00000004ff027e24 */ /* 0x000fc8000f8e00ff */
[----:B------:R-:W1:Y:S02]  /*6a00*/  REDUX UR7, R2 ;  /* 0x00000000020773c4 */ /* 0x000e640000000000 */
[----:B------:R2:W-:Y:S01]  /*6a10*/  UTCATOMSWS.AND URZ, UR4 ;  /* 0x0000000400ff79e3 */ /* 0x0005e20008000000 */
[----:B0-----:R-:W-:Y:S02]  /*6a20*/  ISETP.EQ.U32.AND P0, PT, R0, UR5, PT ;  /* 0x0000000500007c0c */ /* 0x001fe4000bf02070 */
[----:B-1----:R-:W-:-:S11]  /*6a30*/  MOV R0, UR7 ;  /* 0x0000000700007c02 */ /* 0x002fd60008000f00 */
[----:B------:R2:W-:Y:S01]  /*6a40*/  @P0 ATOMS.AND RZ, [UR6], R0 ;  /* 0x00000000ffff098c */ /* 0x0005e2000a800006 */
[----:B------:R-:W-:Y:S05]  /*6a50*/  BRA `(.L_x_20) ;  /* 0x0000000000147947 */ /* 0x000fea0003800000 */
.L_x_22:
[----:B------:R-:W-:-:S07]  /*6a60*/  MOV R2, 0x6a80 ;  /* 0x00006a8000027802 */ /* 0x000fce0000000f00 */
[----:B------:R-:W-:Y:S05]  /*6a70*/  CALL.REL.NOINC `($__internal_0_$__cuda_sm10x_tcgen05_guardrail_trap_col_being_dealloced_not_returned_by_alloc) ;  /* 0x0000000000447944 */ /* 0x000fea0003c00000 */
[----:B------:R-:W-:Y:S05]  /*6a80*/  BRA `(.L_x_20) ;  /* 0x0000000000087947 */ /* 0x000fea0003800000 */
.L_x_21:
[----:B------:R-:W-:-:S07]  /*6a90*/  MOV R2, 0x6ab0 ;  /* 0x00006ab000027802 */ /* 0x000fce0000000f00 */
[----:B------:R-:W-:Y:S05]  /*6aa0*/  CALL.REL.NOINC `($__internal_2_$__cuda_sm10x_tcgen05_guardrail_trap_unallocated_columns_being_dealloced) ;  /* 0x0000000000507944 */ /* 0x000fea0003c00000 */
.L_x_20:
[----:B------:R-:W-:Y:S01]  /*6ab0*/  NOP ;  /* 0x0000000000007918 */ /* 0x000fe20000000000 */
[----:B--2---:R-:W-:Y:S05]  /*6ac0*/  EXIT ;  /* 0x000000000000794d */ /* 0x004fea0003800000 */
.L_x_8:
[----:B------:R-:W1:Y:S02]  /*6ad0*/  SYNCS.PHASECHK.TRANS64.TRYWAIT P4, [UR11+0x6000], RZ ;  /* 0x006000ffff0075a7 */ /* 0x000e64000808110b */
[----:B-1----:R-:W-:Y:S05]  /*6ae0*/  @!P4 BRA `(.L_x_8) ;  /* 0xfffffffc00f8c947 */ /* 0x002fea000383ffff */
[----:B------:R-:W-:Y:S05]  /*6af0*/  BRA `(.L_x_7) ;  /* 0xffffffb0003c7947 */ /* 0x000fea000383ffff */
.L_x_14:
[----:B------:R-:W1:Y:S02]  /*6b00*/  SYNCS.PHASECHK.TRANS64.TRYWAIT P2, [UR11+0xa010], RZ ;  /* 0x00a010ffff0075a7 */ /* 0x000e64000804110b */
[----:B-1----:R-:W-:Y:S05]  /*6b10*/  @!P2 BRA `(.L_x_14) ;  /* 0xfffffffc00f8a947 */ /* 0x002fea000383ffff */
[----:B------:R-:W-:Y:S05]  /*6b20*/  BRA `(.L_x_23) ;  /* 0xffffffd000687947 */ /* 0x000fea000383ffff */
.L_x_15:
[----:B------:R-:W1:Y:S02]  /*6b30*/  SYNCS.PHASECHK.TRANS64.TRYWAIT P2, [UR16], R114 ;  /* 0x00000072ff0075a7 */ /* 0x000e640008041110 */
[----:B-1----:R-:W-:Y:S05]  /*6b40*/  @!P2 BRA `(.L_x_15) ;  /* 0xfffffffc00f8a947 */ /* 0x002fea000383ffff */
[----:B------:R-:W-:Y:S05]  /*6b50*/  BRA `(.L_x_24) ;  /* 0xffffffdc00647947 */ /* 0x000fea000383ffff */
.L_x_19:
[----:B------:R-:W1:Y:S02]  /*6b60*/  SYNCS.PHASECHK.TRANS64.TRYWAIT P2, [UR16], R4 ;  /* 0x00000004ff0075a7 */ /* 0x000e640008041110 */
[----:B-1----:R-:W-:Y:S05]  /*6b70*/  @!P2 BRA `(.L_x_19) ;  /* 0xfffffffc00f8a947 */ /* 0x002fea000383ffff */
[----:B------:R-:W-:Y:S05]  /*6b80*/  BRA `(.L_x_18) ;  /* 0xffffffe400bc7947 */ /* 0x000fea000383ffff */
        .weak           $__internal_0_$__cuda_sm10x_tcgen05_guardrail_trap_col_being_dealloced_not_returned_by_alloc
        .type           $__internal_0_$__cuda_sm10x_tcgen05_guardrail_trap_col_being_dealloced_not_returned_by_alloc,@function
        .size           $__internal_0_$__cuda_sm10x_tcgen05_guardrail_trap_col_being_dealloced_not_returned_by_alloc,($__internal_1_$__cuda_sm10x_tcgen05_guardrail_trap_phase_invalid_during_alloc - $__internal_0_$__cuda_sm10x_tcgen05_guardrail_trap_col_being_dealloced_not_returned_by_alloc)
$__internal_0_$__cuda_sm10x_tcgen05_guardrail_trap_col_being_dealloced_not_returned_by_alloc:
[----:B------:R-:W-:Y:S05]  /*6b90*/  BPT.TRAP 0x1 ;  /* 0x000000040000795c */ /* 0x000fea0000300000 */
[----:B------:R-:W-:-:S04]  /*6ba0*/  MOV R3, 0x0 ;  /* 0x0000000000037802 */ /* 0x000fc80000000f00 */
[----:B------:R-:W-:Y:S05]  /*6bb0*/  RET.REL.NODEC R2 `(attn_fwd) ;  /* 0xffffff9402107950 */ /* 0x000fea0003c3ffff */
        .weak           $__internal_1_$__cuda_sm10x_tcgen05_guardrail_trap_phase_invalid_during_alloc
        .type           $__internal_1_$__cuda_sm10x_tcgen05_guardrail_trap_phase_invalid_during_alloc,@function
        .size           $__internal_1_$__cuda_sm10x_tcgen05_guardrail_trap_phase_invalid_during_alloc,($__internal_2_$__cuda_sm10x_tcgen05_guardrail_trap_unallocated_columns_being_dealloced - $__internal_1_$__cuda_sm10x_tcgen05_guardrail_trap_phase_invalid_during_alloc)
$__internal_1_$__cuda_sm10x_tcgen05_guardrail_trap_phase_invalid_during_alloc:
[----:B------:R-:W-:Y:S05]  /*6bc0*/  BPT.TRAP 0x1 ;  /* 0x000000040000795c */ /* 0x000fea0000300000 */
[----:B------:R-:W-:-:S04]  /*6bd0*/  HFMA2 R3, -RZ, RZ, 0, 0 ;  /* 0x00000000ff037431 */ /* 0x000fc800000001ff */
[----:B------:R-:W-:Y:S05]  /*6be0*/  RET.REL.NODEC R2 `(attn_fwd) ;  /* 0xffffff9402047950 */ /* 0x000fea0003c3ffff */
        .weak           $__internal_2_$__cuda_sm10x_tcgen05_guardrail_trap_unallocated_columns_being_dealloced
        .type           $__internal_2_$__cuda_sm10x_tcgen05_guardrail_trap_unallocated_columns_being_dealloced,@function
        .size           $__internal_2_$__cuda_sm10x_tcgen05_guardrail_trap_unallocated_columns_being_dealloced,(.L_x_28 - $__internal_2_$__cuda_sm10x_tcgen05_guardrail_trap_unallocated_columns_being_dealloced)
$__internal_2_$__cuda_sm10x_tcgen05_guardrail_trap_unallocated_columns_being_dealloced:
[----:B------:R-:W-:Y:S05]  /*6bf0*/  BPT.TRAP 0x1 ;  /* 0x000000040000795c */ /* 0x000fea0000300000 */
[----:B------:R-:W-:-:S04]  /*6c00*/  MOV R3, 0x0 ;  /* 0x0000000000037802 */ /* 0x000fc80000000f00 */
[----:B------:R-:W-:Y:S05]  /*6c10*/  RET.REL.NODEC R2 `(attn_fwd) ;  /* 0xffffff9002f87950 */ /* 0x000fea0003c3ffff */
.L_x_25:
[----:B------:R-:W-:-:S00]  /*6c20*/  BRA `(.L_x_25) ;  /* 0xfffffffc00fc7947 */ /* 0x000fc0000383ffff */
[----:B------:R-:W-:-:S00]  /*6c30*/  NOP ;  /* 0x0000000000007918 */ /* 0x000fc00000000000 */
        /* <DEDUP_REMOVED lines=12> */
.L_x_28:


//--------------------- .nv.global.init           --------------------------
	.section	.nv.global.init,"aw",@progbits
.nv.global.init:
	.type		_$_str,@object
	.size		_$_str,(.L_3 - _$_str)
_$_str:
        /*0000*/ 	.byte	0x5f, 0x5f, 0x43, 0x55, 0x44, 0x41, 0x5f, 0x46, 0x54, 0x5a, 0x00
.L_3:


//--------------------- .nv.shared.attn_fwd       --------------------------
	.section	.nv.shared.attn_fwd,"aw",@nobits
	.sectionflags	@""
	.align	16
	.zero		1024


//--------------------- .nv.shared.reserved.0     --------------------------
	.section	.nv.shared.reserved.0,"aw",@nobits
	.align	8
	.weak		__nv_reservedSMEM_offset_0_alias
	.size		__nv_reservedSMEM_offset_0_alias, 0, 64
	.other		__nv_reservedSMEM_offset_0_alias,@"STO_CUDA_RESERVED_SHARED STV_DEFAULT"
__nv_reservedSMEM_offset_0_alias:
	.zero		0
.nv.shared.reserved.0:
	.zero		64
	.weak		__nv_reservedSMEM_allocation_phase
	.type		__nv_reservedSMEM_allocation_phase,@object
	.size		__nv_reservedSMEM_allocation_phase,(.L_0 - __nv_reservedSMEM_allocation_phase)
__nv_reservedSMEM_allocation_phase:
	.zero		1
.L_0:
	.zero		7
	.weak		__nv_reservedSMEM_devtool_atexit_pc
	.type		__nv_reservedSMEM_devtool_atexit_pc,@object
	.size		__nv_reservedSMEM_devtool_atexit_pc,(__nv_reservedSMEM_allocation_mask - __nv_reservedSMEM_devtool_atexit_pc)
__nv_reservedSMEM_devtool_atexit_pc:
	.zero		8
	.weak		__nv_reservedSMEM_allocation_mask
	.type		__nv_reservedSMEM_allocation_mask,@object
	.size		__nv_reservedSMEM_allocation_mask,(.L_2 - __nv_reservedSMEM_allocation_mask)
__nv_reservedSMEM_allocation_mask:
	.zero		4
.L_2:


//--------------------- .nv.constant0.attn_fwd    --------------------------
	.section	.nv.constant0.attn_fwd,"a",@progbits
	.sectionflags	@""
	.align	4
.nv.constant0.attn_fwd:
	.zero		1032


//--------------------- SYMBOLS --------------------------

	.type		.nv.reservedSmem.offset0,@object
	.size		.nv.reservedSmem.offset0,0x4
	.type		.nv.reservedSmem.cap,@object
	.size		.nv.reservedSmem.cap,0x4
